//
// Generated by NVIDIA NVVM Compiler
//
// Compiler Build ID: CL-36424714
// Cuda compilation tools, release 13.0, V13.0.88
// Based on NVVM 20.0.0
//

.version 9.0
.target sm_100
.address_size 64

	// .globl	_Z18mahalanobis_kernelP6uchar4iii
.const .align 8 .b8 dev_cov[1152];
.const .align 8 .b8 dev_avg[384];

.visible .entry _Z18mahalanobis_kernelP6uchar4iii(
	.param .u64 .ptr .align 1 _Z18mahalanobis_kernelP6uchar4iii_param_0,
	.param .u32 _Z18mahalanobis_kernelP6uchar4iii_param_1,
	.param .u32 _Z18mahalanobis_kernelP6uchar4iii_param_2,
	.param .u32 _Z18mahalanobis_kernelP6uchar4iii_param_3
)
{
	.reg .pred 	%p<26>;
	.reg .b16 	%rs<11>;
	.reg .b32 	%r<94>;
	.reg .b64 	%rd<40>;
	.reg .b64 	%fd<240>;

	ld.param.u64 	%rd10, [_Z18mahalanobis_kernelP6uchar4iii_param_0];
	ld.param.u32 	%r43, [_Z18mahalanobis_kernelP6uchar4iii_param_1];
	ld.param.u32 	%r44, [_Z18mahalanobis_kernelP6uchar4iii_param_2];
	ld.param.u32 	%r45, [_Z18mahalanobis_kernelP6uchar4iii_param_3];
	cvta.to.global.u64 	%rd1, %rd10;
	mov.u32 	%r46, %ntid.x;
	mov.u32 	%r47, %ctaid.x;
	mov.u32 	%r48, %tid.x;
	mad.lo.s32 	%r80, %r46, %r47, %r48;
	mov.u32 	%r49, %ntid.y;
	mov.u32 	%r50, %ctaid.y;
	mov.u32 	%r51, %tid.y;
	mad.lo.s32 	%r2, %r49, %r50, %r51;
	mov.u32 	%r52, %nctaid.x;
	mul.lo.s32 	%r3, %r46, %r52;
	mov.u32 	%r53, %nctaid.y;
	mul.lo.s32 	%r4, %r49, %r53;
	setp.ge.s32 	%p1, %r80, %r44;
	@%p1 bra 	$L__BB0_25;
	setp.lt.s32 	%p2, %r45, 2;
	@%p2 bra 	$L__BB0_16;
	ld.const.f64 	%fd1, [dev_avg+8];
	ld.const.f64 	%fd2, [dev_avg+16];
	add.s32 	%r60, %r45, -1;
	add.s32 	%r5, %r45, -2;
	add.s32 	%r61, %r45, 3;
	and.b32  	%r6, %r61, 3;
	ld.const.f64 	%fd3, [dev_cov+48];
	ld.const.f64 	%fd4, [dev_cov+8];
	ld.const.f64 	%fd5, [dev_cov+32];
	ld.const.f64 	%fd6, [dev_cov+56];
	ld.const.f64 	%fd7, [dev_cov+16];
	ld.const.f64 	%fd8, [dev_cov+40];
	ld.const.f64 	%fd9, [dev_cov+64];
	and.b32  	%r7, %r60, 3;
	and.b32  	%r8, %r60, -4;
	and.b32  	%r9, %r61, 1;
	mov.u64 	%rd33, dev_avg;
	mov.u64 	%rd36, dev_cov;
	add.s64 	%rd23, %rd33, 56;
$L__BB0_3:
	setp.lt.s32 	%p11, %r2, %r43;
	@%p11 bra 	$L__BB0_5;
$L__BB0_4:
	add.s32 	%r80, %r80, %r4;
	setp.lt.s32 	%p25, %r80, %r44;
	@%p25 bra 	$L__BB0_3;
	bra.uni 	$L__BB0_25;
$L__BB0_5:
	mul.lo.s32 	%r12, %r80, %r43;
	mov.u32 	%r81, %r2;
$L__BB0_6:
	setp.lt.u32 	%p12, %r5, 3;
	add.s32 	%r65, %r81, %r12;
	mul.wide.s32 	%rd21, %r65, 4;
	add.s64 	%rd2, %rd1, %rd21;
	.pragma "used_bytes_mask 7";
	ld.global.u32 	%r66, [%rd2];
	bfe.u32 	%r67, %r66, 0, 8;
	cvt.u16.u32 	%rs5, %r67;
	and.b16  	%rs6, %rs5, 255;
	bfe.u32 	%r68, %r66, 8, 8;
	cvt.u16.u32 	%rs7, %r68;
	and.b16  	%rs8, %rs7, 255;
	bfe.u32 	%r69, %r66, 16, 8;
	cvt.u16.u32 	%rs9, %r69;
	and.b16  	%rs10, %rs9, 255;
	cvt.rn.f64.u16 	%fd10, %rs6;
	cvt.rn.f64.u16 	%fd11, %rs8;
	cvt.rn.f64.u16 	%fd12, %rs10;
	ld.const.f64 	%fd19, [dev_avg];
	sub.f64 	%fd20, %fd10, %fd19;
	sub.f64 	%fd21, %fd11, %fd1;
	sub.f64 	%fd22, %fd12, %fd2;
	ld.const.f64 	%fd23, [dev_cov];
	fma.rn.f64 	%fd24, %fd23, %fd20, 0d0000000000000000;
	ld.const.f64 	%fd25, [dev_cov+24];
	fma.rn.f64 	%fd26, %fd25, %fd21, %fd24;
	fma.rn.f64 	%fd27, %fd3, %fd22, %fd26;
	fma.rn.f64 	%fd28, %fd20, %fd27, 0d0000000000000000;
	fma.rn.f64 	%fd29, %fd4, %fd20, 0d0000000000000000;
	fma.rn.f64 	%fd30, %fd5, %fd21, %fd29;
	fma.rn.f64 	%fd31, %fd6, %fd22, %fd30;
	fma.rn.f64 	%fd32, %fd21, %fd31, %fd28;
	fma.rn.f64 	%fd33, %fd7, %fd20, 0d0000000000000000;
	fma.rn.f64 	%fd34, %fd8, %fd21, %fd33;
	fma.rn.f64 	%fd35, %fd9, %fd22, %fd34;
	fma.rn.f64 	%fd36, %fd22, %fd35, %fd32;
	neg.f64 	%fd239, %fd36;
	mov.b32 	%r90, 0;
	mov.b32 	%r88, 1;
	@%p12 bra 	$L__BB0_10;
	mov.u64 	%rd25, dev_cov;
	add.s64 	%rd38, %rd25, 176;
	mov.b32 	%r82, 0;
	mov.u64 	%rd39, %rd23;
	mov.u32 	%r90, %r82;
$L__BB0_8:
	.pragma "nounroll";
	add.s32 	%r71, %r82, 1;
	ld.const.f64 	%fd37, [%rd39+-32];
	sub.f64 	%fd38, %fd10, %fd37;
	ld.const.f64 	%fd39, [%rd39+-24];
	sub.f64 	%fd40, %fd11, %fd39;
	ld.const.f64 	%fd41, [%rd39+-16];
	sub.f64 	%fd42, %fd12, %fd41;
	ld.const.f64 	%fd43, [%rd38+-104];
	fma.rn.f64 	%fd44, %fd43, %fd38, 0d0000000000000000;
	ld.const.f64 	%fd45, [%rd38+-80];
	fma.rn.f64 	%fd46, %fd45, %fd40, %fd44;
	ld.const.f64 	%fd47, [%rd38+-56];
	fma.rn.f64 	%fd48, %fd47, %fd42, %fd46;
	fma.rn.f64 	%fd49, %fd38, %fd48, 0d0000000000000000;
	ld.const.f64 	%fd50, [%rd38+-96];
	fma.rn.f64 	%fd51, %fd50, %fd38, 0d0000000000000000;
	ld.const.f64 	%fd52, [%rd38+-72];
	fma.rn.f64 	%fd53, %fd52, %fd40, %fd51;
	ld.const.f64 	%fd54, [%rd38+-48];
	fma.rn.f64 	%fd55, %fd54, %fd42, %fd53;
	fma.rn.f64 	%fd56, %fd40, %fd55, %fd49;
	ld.const.f64 	%fd57, [%rd38+-88];
	fma.rn.f64 	%fd58, %fd57, %fd38, 0d0000000000000000;
	ld.const.f64 	%fd59, [%rd38+-64];
	fma.rn.f64 	%fd60, %fd59, %fd40, %fd58;
	ld.const.f64 	%fd61, [%rd38+-40];
	fma.rn.f64 	%fd62, %fd61, %fd42, %fd60;
	fma.rn.f64 	%fd63, %fd42, %fd62, %fd56;
	neg.f64 	%fd64, %fd63;
	setp.lt.f64 	%p13, %fd239, %fd64;
	selp.f64 	%fd65, %fd64, %fd239, %p13;
	selp.b32 	%r72, %r71, %r90, %p13;
	ld.const.f64 	%fd66, [%rd39+-8];
	sub.f64 	%fd67, %fd10, %fd66;
	ld.const.f64 	%fd68, [%rd39];
	sub.f64 	%fd69, %fd11, %fd68;
	ld.const.f64 	%fd70, [%rd39+8];
	sub.f64 	%fd71, %fd12, %fd70;
	ld.const.f64 	%fd72, [%rd38+-32];
	fma.rn.f64 	%fd73, %fd72, %fd67, 0d0000000000000000;
	ld.const.f64 	%fd74, [%rd38+-8];
	fma.rn.f64 	%fd75, %fd74, %fd69, %fd73;
	ld.const.f64 	%fd76, [%rd38+16];
	fma.rn.f64 	%fd77, %fd76, %fd71, %fd75;
	fma.rn.f64 	%fd78, %fd67, %fd77, 0d0000000000000000;
	ld.const.f64 	%fd79, [%rd38+-24];
	fma.rn.f64 	%fd80, %fd79, %fd67, 0d0000000000000000;
	ld.const.f64 	%fd81, [%rd38];
	fma.rn.f64 	%fd82, %fd81, %fd69, %fd80;
	ld.const.f64 	%fd83, [%rd38+24];
	fma.rn.f64 	%fd84, %fd83, %fd71, %fd82;
	fma.rn.f64 	%fd85, %fd69, %fd84, %fd78;
	ld.const.f64 	%fd86, [%rd38+-16];
	fma.rn.f64 	%fd87, %fd86, %fd67, 0d0000000000000000;
	ld.const.f64 	%fd88, [%rd38+8];
	fma.rn.f64 	%fd89, %fd88, %fd69, %fd87;
	ld.const.f64 	%fd90, [%rd38+32];
	fma.rn.f64 	%fd91, %fd90, %fd71, %fd89;
	fma.rn.f64 	%fd92, %fd71, %fd91, %fd85;
	neg.f64 	%fd93, %fd92;
	setp.lt.f64 	%p14, %fd65, %fd93;
	selp.f64 	%fd94, %fd93, %fd65, %p14;
	add.s32 	%r73, %r82, 2;
	selp.b32 	%r74, %r73, %r72, %p14;
	ld.const.f64 	%fd95, [%rd39+16];
	sub.f64 	%fd96, %fd10, %fd95;
	ld.const.f64 	%fd97, [%rd39+24];
	sub.f64 	%fd98, %fd11, %fd97;
	ld.const.f64 	%fd99, [%rd39+32];
	sub.f64 	%fd100, %fd12, %fd99;
	ld.const.f64 	%fd101, [%rd38+40];
	fma.rn.f64 	%fd102, %fd101, %fd96, 0d0000000000000000;
	ld.const.f64 	%fd103, [%rd38+64];
	fma.rn.f64 	%fd104, %fd103, %fd98, %fd102;
	ld.const.f64 	%fd105, [%rd38+88];
	fma.rn.f64 	%fd106, %fd105, %fd100, %fd104;
	fma.rn.f64 	%fd107, %fd96, %fd106, 0d0000000000000000;
	ld.const.f64 	%fd108, [%rd38+48];
	fma.rn.f64 	%fd109, %fd108, %fd96, 0d0000000000000000;
	ld.const.f64 	%fd110, [%rd38+72];
	fma.rn.f64 	%fd111, %fd110, %fd98, %fd109;
	ld.const.f64 	%fd112, [%rd38+96];
	fma.rn.f64 	%fd113, %fd112, %fd100, %fd111;
	fma.rn.f64 	%fd114, %fd98, %fd113, %fd107;
	ld.const.f64 	%fd115, [%rd38+56];
	fma.rn.f64 	%fd116, %fd115, %fd96, 0d0000000000000000;
	ld.const.f64 	%fd117, [%rd38+80];
	fma.rn.f64 	%fd118, %fd117, %fd98, %fd116;
	ld.const.f64 	%fd119, [%rd38+104];
	fma.rn.f64 	%fd120, %fd119, %fd100, %fd118;
	fma.rn.f64 	%fd121, %fd100, %fd120, %fd114;
	neg.f64 	%fd122, %fd121;
	setp.lt.f64 	%p15, %fd94, %fd122;
	selp.f64 	%fd123, %fd122, %fd94, %p15;
	add.s32 	%r75, %r82, 3;
	selp.b32 	%r76, %r75, %r74, %p15;
	ld.const.f64 	%fd124, [%rd39+40];
	sub.f64 	%fd125, %fd10, %fd124;
	ld.const.f64 	%fd126, [%rd39+48];
	sub.f64 	%fd127, %fd11, %fd126;
	ld.const.f64 	%fd128, [%rd39+56];
	sub.f64 	%fd129, %fd12, %fd128;
	ld.const.f64 	%fd130, [%rd38+112];
	fma.rn.f64 	%fd131, %fd130, %fd125, 0d0000000000000000;
	ld.const.f64 	%fd132, [%rd38+136];
	fma.rn.f64 	%fd133, %fd132, %fd127, %fd131;
	ld.const.f64 	%fd134, [%rd38+160];
	fma.rn.f64 	%fd135, %fd134, %fd129, %fd133;
	fma.rn.f64 	%fd136, %fd125, %fd135, 0d0000000000000000;
	ld.const.f64 	%fd137, [%rd38+120];
	fma.rn.f64 	%fd138, %fd137, %fd125, 0d0000000000000000;
	ld.const.f64 	%fd139, [%rd38+144];
	fma.rn.f64 	%fd140, %fd139, %fd127, %fd138;
	ld.const.f64 	%fd141, [%rd38+168];
	fma.rn.f64 	%fd142, %fd141, %fd129, %fd140;
	fma.rn.f64 	%fd143, %fd127, %fd142, %fd136;
	ld.const.f64 	%fd144, [%rd38+128];
	fma.rn.f64 	%fd145, %fd144, %fd125, 0d0000000000000000;
	ld.const.f64 	%fd146, [%rd38+152];
	fma.rn.f64 	%fd147, %fd146, %fd127, %fd145;
	ld.const.f64 	%fd148, [%rd38+176];
	fma.rn.f64 	%fd149, %fd148, %fd129, %fd147;
	fma.rn.f64 	%fd150, %fd129, %fd149, %fd143;
	neg.f64 	%fd151, %fd150;
	setp.lt.f64 	%p16, %fd123, %fd151;
	selp.f64 	%fd239, %fd151, %fd123, %p16;
	add.s32 	%r82, %r82, 4;
	selp.b32 	%r90, %r82, %r76, %p16;
	add.s64 	%rd39, %rd39, 96;
	add.s64 	%rd38, %rd38, 288;
	setp.ne.s32 	%p17, %r82, %r8;
	@%p17 bra 	$L__BB0_8;
	add.s32 	%r88, %r82, 1;
$L__BB0_10:
	setp.eq.s32 	%p18, %r7, 0;
	@%p18 bra 	$L__BB0_15;
	setp.eq.s32 	%p19, %r6, 1;
	@%p19 bra 	$L__BB0_13;
	mul.wide.u32 	%rd26, %r88, 24;
	add.s64 	%rd28, %rd33, %rd26;
	ld.const.f64 	%fd152, [%rd28];
	sub.f64 	%fd153, %fd10, %fd152;
	ld.const.f64 	%fd154, [%rd28+8];
	sub.f64 	%fd155, %fd11, %fd154;
	ld.const.f64 	%fd156, [%rd28+16];
	sub.f64 	%fd157, %fd12, %fd156;
	mul.wide.u32 	%rd29, %r88, 72;
	add.s64 	%rd31, %rd36, %rd29;
	ld.const.f64 	%fd158, [%rd31];
	fma.rn.f64 	%fd159, %fd158, %fd153, 0d0000000000000000;
	ld.const.f64 	%fd160, [%rd31+24];
	fma.rn.f64 	%fd161, %fd160, %fd155, %fd159;
	ld.const.f64 	%fd162, [%rd31+48];
	fma.rn.f64 	%fd163, %fd162, %fd157, %fd161;
	fma.rn.f64 	%fd164, %fd153, %fd163, 0d0000000000000000;
	ld.const.f64 	%fd165, [%rd31+8];
	fma.rn.f64 	%fd166, %fd165, %fd153, 0d0000000000000000;
	ld.const.f64 	%fd167, [%rd31+32];
	fma.rn.f64 	%fd168, %fd167, %fd155, %fd166;
	ld.const.f64 	%fd169, [%rd31+56];
	fma.rn.f64 	%fd170, %fd169, %fd157, %fd168;
	fma.rn.f64 	%fd171, %fd155, %fd170, %fd164;
	ld.const.f64 	%fd172, [%rd31+16];
	fma.rn.f64 	%fd173, %fd172, %fd153, 0d0000000000000000;
	ld.const.f64 	%fd174, [%rd31+40];
	fma.rn.f64 	%fd175, %fd174, %fd155, %fd173;
	ld.const.f64 	%fd176, [%rd31+64];
	fma.rn.f64 	%fd177, %fd176, %fd157, %fd175;
	fma.rn.f64 	%fd178, %fd157, %fd177, %fd171;
	neg.f64 	%fd179, %fd178;
	setp.lt.f64 	%p20, %fd239, %fd179;
	selp.f64 	%fd180, %fd179, %fd239, %p20;
	selp.b32 	%r78, %r88, %r90, %p20;
	add.s32 	%r79, %r88, 1;
	ld.const.f64 	%fd181, [%rd28+24];
	sub.f64 	%fd182, %fd10, %fd181;
	ld.const.f64 	%fd183, [%rd28+32];
	sub.f64 	%fd184, %fd11, %fd183;
	ld.const.f64 	%fd185, [%rd28+40];
	sub.f64 	%fd186, %fd12, %fd185;
	ld.const.f64 	%fd187, [%rd31+72];
	fma.rn.f64 	%fd188, %fd187, %fd182, 0d0000000000000000;
	ld.const.f64 	%fd189, [%rd31+96];
	fma.rn.f64 	%fd190, %fd189, %fd184, %fd188;
	ld.const.f64 	%fd191, [%rd31+120];
	fma.rn.f64 	%fd192, %fd191, %fd186, %fd190;
	fma.rn.f64 	%fd193, %fd182, %fd192, 0d0000000000000000;
	ld.const.f64 	%fd194, [%rd31+80];
	fma.rn.f64 	%fd195, %fd194, %fd182, 0d0000000000000000;
	ld.const.f64 	%fd196, [%rd31+104];
	fma.rn.f64 	%fd197, %fd196, %fd184, %fd195;
	ld.const.f64 	%fd198, [%rd31+128];
	fma.rn.f64 	%fd199, %fd198, %fd186, %fd197;
	fma.rn.f64 	%fd200, %fd184, %fd199, %fd193;
	ld.const.f64 	%fd201, [%rd31+88];
	fma.rn.f64 	%fd202, %fd201, %fd182, 0d0000000000000000;
	ld.const.f64 	%fd203, [%rd31+112];
	fma.rn.f64 	%fd204, %fd203, %fd184, %fd202;
	ld.const.f64 	%fd205, [%rd31+136];
	fma.rn.f64 	%fd206, %fd205, %fd186, %fd204;
	fma.rn.f64 	%fd207, %fd186, %fd206, %fd200;
	neg.f64 	%fd208, %fd207;
	setp.lt.f64 	%p21, %fd180, %fd208;
	selp.f64 	%fd239, %fd208, %fd180, %p21;
	selp.b32 	%r90, %r79, %r78, %p21;
	add.s32 	%r88, %r88, 2;
$L__BB0_13:
	setp.eq.s32 	%p22, %r9, 0;
	@%p22 bra 	$L__BB0_15;
	mul.wide.u32 	%rd32, %r88, 24;
	add.s64 	%rd34, %rd33, %rd32;
	ld.const.f64 	%fd209, [%rd34];
	sub.f64 	%fd210, %fd10, %fd209;
	ld.const.f64 	%fd211, [%rd34+8];
	sub.f64 	%fd212, %fd11, %fd211;
	ld.const.f64 	%fd213, [%rd34+16];
	sub.f64 	%fd214, %fd12, %fd213;
	mul.wide.u32 	%rd35, %r88, 72;
	add.s64 	%rd37, %rd36, %rd35;
	ld.const.f64 	%fd215, [%rd37];
	fma.rn.f64 	%fd216, %fd215, %fd210, 0d0000000000000000;
	ld.const.f64 	%fd217, [%rd37+24];
	fma.rn.f64 	%fd218, %fd217, %fd212, %fd216;
	ld.const.f64 	%fd219, [%rd37+48];
	fma.rn.f64 	%fd220, %fd219, %fd214, %fd218;
	fma.rn.f64 	%fd221, %fd210, %fd220, 0d0000000000000000;
	ld.const.f64 	%fd222, [%rd37+8];
	fma.rn.f64 	%fd223, %fd222, %fd210, 0d0000000000000000;
	ld.const.f64 	%fd224, [%rd37+32];
	fma.rn.f64 	%fd225, %fd224, %fd212, %fd223;
	ld.const.f64 	%fd226, [%rd37+56];
	fma.rn.f64 	%fd227, %fd226, %fd214, %fd225;
	fma.rn.f64 	%fd228, %fd212, %fd227, %fd221;
	ld.const.f64 	%fd229, [%rd37+16];
	fma.rn.f64 	%fd230, %fd229, %fd210, 0d0000000000000000;
	ld.const.f64 	%fd231, [%rd37+40];
	fma.rn.f64 	%fd232, %fd231, %fd212, %fd230;
	ld.const.f64 	%fd233, [%rd37+64];
	fma.rn.f64 	%fd234, %fd233, %fd214, %fd232;
	fma.rn.f64 	%fd235, %fd214, %fd234, %fd228;
	neg.f64 	%fd236, %fd235;
	setp.lt.f64 	%p23, %fd239, %fd236;
	selp.b32 	%r90, %r88, %r90, %p23;
$L__BB0_15:
	st.global.u8 	[%rd2+3], %r90;
	add.s32 	%r81, %r81, %r3;
	setp.lt.s32 	%p24, %r81, %r43;
	@%p24 bra 	$L__BB0_6;
	bra.uni 	$L__BB0_4;
$L__BB0_16:
	add.s32 	%r30, %r2, %r3;
	max.s32 	%r54, %r43, %r30;
	setp.lt.s32 	%p3, %r30, %r43;
	selp.u32 	%r31, 1, 0, %p3;
	add.s32 	%r55, %r30, %r31;
	sub.s32 	%r32, %r54, %r55;
	add.s32 	%r33, %r30, %r3;
	add.s32 	%r34, %r33, %r3;
	div.u32 	%r56, %r32, %r3;
	add.s32 	%r37, %r56, %r31;
	mul.wide.s32 	%rd17, %r3, 4;
$L__BB0_17:
	setp.ge.s32 	%p4, %r2, %r43;
	@%p4 bra 	$L__BB0_24;
	mul.lo.s32 	%r36, %r80, %r43;
	and.b32  	%r38, %r37, 3;
	setp.eq.s32 	%p5, %r38, 3;
	mov.u32 	%r92, %r2;
	@%p5 bra 	$L__BB0_22;
	add.s32 	%r57, %r2, %r36;
	mul.wide.s32 	%rd11, %r57, 4;
	add.s64 	%rd12, %rd1, %rd11;
	add.s64 	%rd7, %rd12, 3;
	mov.b16 	%rs1, 0;
	st.global.u8 	[%rd12+3], %rs1;
	setp.eq.s32 	%p6, %r38, 0;
	mov.u32 	%r92, %r30;
	@%p6 bra 	$L__BB0_22;
	add.s64 	%rd9, %rd7, %rd17;
	mov.b16 	%rs2, 0;
	st.global.u8 	[%rd9], %rs2;
	setp.eq.s32 	%p7, %r38, 1;
	mov.u32 	%r92, %r33;
	@%p7 bra 	$L__BB0_22;
	add.s64 	%rd13, %rd9, %rd17;
	mov.b16 	%rs3, 0;
	st.global.u8 	[%rd13], %rs3;
	mov.u32 	%r92, %r34;
$L__BB0_22:
	setp.lt.u32 	%p8, %r37, 3;
	@%p8 bra 	$L__BB0_24;
$L__BB0_23:
	add.s32 	%r58, %r92, %r36;
	mul.wide.s32 	%rd14, %r58, 4;
	add.s64 	%rd15, %rd1, %rd14;
	add.s64 	%rd16, %rd15, 3;
	mov.b16 	%rs4, 0;
	st.global.u8 	[%rd15+3], %rs4;
	add.s64 	%rd18, %rd16, %rd17;
	st.global.u8 	[%rd18], %rs4;
	add.s64 	%rd19, %rd18, %rd17;
	st.global.u8 	[%rd19], %rs4;
	add.s64 	%rd20, %rd19, %rd17;
	st.global.u8 	[%rd20], %rs4;
	shl.b32 	%r59, %r3, 2;
	add.s32 	%r92, %r59, %r92;
	setp.lt.s32 	%p9, %r92, %r43;
	@%p9 bra 	$L__BB0_23;
$L__BB0_24:
	add.s32 	%r80, %r80, %r4;
	setp.lt.s32 	%p10, %r80, %r44;
	@%p10 bra 	$L__BB0_17;
$L__BB0_25:
	ret;

}


// ===== COMPILED SASS (sm_100) =====

	.target	sm_100

	.elftype	@"ET_EXEC"


//--------------------- .note.nv.tkinfo           --------------------------
	.section	.note.nv.tkinfo,"",@"SHT_NOTE"
	.sectionflags	@"SHF_NOTE_NV_TKINFO"
	.tkinfo
        /*0018*/ 	.word	0x00000002
        /*0030*/ 	.string	""
        /*0030*/ 	.string	"ptxas"
        /*0030*/ 	.string	"Cuda compilation tools, release 13.0, V13.0.88"
        /*0030*/ 	.string	"Build cuda_13.0.r13.0/compiler.36424714_0"
        /*0030*/ 	.string	"-arch sm_100 -m 64 "



//--------------------- .note.nv.cuinfo           --------------------------
	.section	.note.nv.cuinfo,"",@"SHT_NOTE"
	.sectionflags	@"SHF_NOTE_NV_CUINFO"
        /*0018*/ 	.short	0x0002
        /*001a*/ 	.short	0x0064
        /*001c*/ 	.short	0x0082
	.zero		2


//--------------------- .nv.info                  --------------------------
	.section	.nv.info,"",@"SHT_CUDA_INFO"
	.align	4


	//----- nvinfo : EIATTR_REGCOUNT
	.align		4
        /*0000*/ 	.byte	0x04, 0x2f
        /*0002*/ 	.short	(.L_3 - .L_2)
	.align		4
.L_2:
        /*0004*/ 	.word	index@(_Z18mahalanobis_kernelP6uchar4iii)
        /*0008*/ 	.word	0x00000026


	//----- nvinfo : EIATTR_FRAME_SIZE
	.align		4
.L_3:
        /*000c*/ 	.byte	0x04, 0x11
        /*000e*/ 	.short	(.L_5 - .L_4)
	.align		4
.L_4:
        /*0010*/ 	.word	index@(_Z18mahalanobis_kernelP6uchar4iii)
        /*0014*/ 	.word	0x00000000


	//----- nvinfo : EIATTR_MIN_STACK_SIZE
	.align		4
.L_5:
        /*0018*/ 	.byte	0x04, 0x12
        /*001a*/ 	.short	(.L_7 - .L_6)
	.align		4
.L_6:
        /*001c*/ 	.word	index@(_Z18mahalanobis_kernelP6uchar4iii)
        /*0020*/ 	.word	0x00000000
.L_7:


//--------------------- .nv.compat                --------------------------
	.section	.nv.compat,"",@"SHT_CUDA_COMPAT_INFO"
	.align	4
        /*0000*/ 	.byte	0x02, 0x09, 0x00, 0x00, 0x02, 0x02, 0x01, 0x00, 0x02, 0x05, 0x05, 0x00, 0x03, 0x07, 0x01, 0x01
        /*0010*/ 	.byte	0x02, 0x03, 0x00, 0x00, 0x02, 0x06, 0x01, 0x00, 0x04, 0x0b, 0x08, 0x00, 0x01, 0x00, 0x00, 0x00
        /*0020*/ 	.byte	0x00, 0x00, 0x00, 0x00


//--------------------- .nv.info._Z18mahalanobis_kernelP6uchar4iii --------------------------
	.section	.nv.info._Z18mahalanobis_kernelP6uchar4iii,"",@"SHT_CUDA_INFO"
	.sectionflags	@""
	.align	4


	//----- nvinfo : EIATTR_CUDA_API_VERSION
	.align		4
        /*0000*/ 	.byte	0x04, 0x37
        /*0002*/ 	.short	(.L_9 - .L_8)
.L_8:
        /*0004*/ 	.word	0x00000082


	//----- nvinfo : EIATTR_KPARAM_INFO
	.align		4
.L_9:
        /*0008*/ 	.byte	0x04, 0x17
        /*000a*/ 	.short	(.L_11 - .L_10)
.L_10:
        /*000c*/ 	.word	0x00000000
        /*0010*/ 	.short	0x0003
        /*0012*/ 	.short	0x0010
        /*0014*/ 	.byte	0x00, 0xf0, 0x11, 0x00


	//----- nvinfo : EIATTR_KPARAM_INFO
	.align		4
.L_11:
        /*0018*/ 	.byte	0x04, 0x17
        /*001a*/ 	.short	(.L_13 - .L_12)
.L_12:
        /*001c*/ 	.word	0x00000000
        /*0020*/ 	.short	0x0002
        /*0022*/ 	.short	0x000c
        /*0024*/ 	.byte	0x00, 0xf0, 0x11, 0x00


	//----- nvinfo : EIATTR_KPARAM_INFO
	.align		4
.L_13:
        /*0028*/ 	.byte	0x04, 0x17
        /*002a*/ 	.short	(.L_15 - .L_14)
.L_14:
        /*002c*/ 	.word	0x00000000
        /*0030*/ 	.short	0x0001
        /*0032*/ 	.short	0x0008
        /*0034*/ 	.byte	0x00, 0xf0, 0x11, 0x00


	//----- nvinfo : EIATTR_KPARAM_INFO
	.align		4
.L_15:
        /*0038*/ 	.byte	0x04, 0x17
        /*003a*/ 	.short	(.L_17 - .L_16)
.L_16:
        /*003c*/ 	.word	0x00000000
        /*0040*/ 	.short	0x0000
        /*0042*/ 	.short	0x0000
        /*0044*/ 	.byte	0x00, 0xf5, 0x21, 0x00


	//----- nvinfo : EIATTR_SPARSE_MMA_MASK
	.align		4
.L_17:
        /*0048*/ 	.byte	0x03, 0x50
        /*004a*/ 	.short	0x0000


	//----- nvinfo : EIATTR_MAXREG_COUNT
	.align		4
        /*004c*/ 	.byte	0x03, 0x1b
        /*004e*/ 	.short	0x00ff


	//----- nvinfo : EIATTR_MERCURY_ISA_VERSION
	.align		4
        /*0050*/ 	.byte	0x03, 0x5f
        /*0052*/ 	.short	0x0101


	//----- nvinfo : EIATTR_UNUSED_LOAD_BYTE_OFFSET
	.align		4
        /*0054*/ 	.byte	0x04, 0x44
        /*0056*/ 	.short	(.L_19 - .L_18)


	//   ....[0]....
.L_18:
        /*0058*/ 	.word	0x00000270
        /*005c*/ 	.word	0x00000007


	//----- nvinfo : EIATTR_VRC_CTA_INIT_COUNT
	.align		4
.L_19:
        /*0060*/ 	.byte	0x02, 0x4a
	.zero		1
	.zero		1


	//----- nvinfo : EIATTR_EXIT_INSTR_OFFSETS
	.align		4
        /*0064*/ 	.byte	0x04, 0x1c
        /*0066*/ 	.short	(.L_21 - .L_20)


	//   ....[0]....
.L_20:
        /*0068*/ 	.word	0x000000f0


	//   ....[1]....
        /*006c*/ 	.word	0x00001450


	//   ....[2]....
        /*0070*/ 	.word	0x000018d0


	//----- nvinfo : EIATTR_CRS_STACK_SIZE
	.align		4
.L_21:
        /*0074*/ 	.byte	0x04, 0x1e
        /*0076*/ 	.short	(.L_23 - .L_22)
.L_22:
        /*0078*/ 	.word	0x00000000


	//----- nvinfo : EIATTR_CBANK_PARAM_SIZE
	.align		4
.L_23:
        /*007c*/ 	.byte	0x03, 0x19
        /*007e*/ 	.short	0x0014


	//----- nvinfo : EIATTR_PARAM_CBANK
	.align		4
        /*0080*/ 	.byte	0x04, 0x0a
        /*0082*/ 	.short	(.L_25 - .L_24)
	.align		4
.L_24:
        /*0084*/ 	.word	index@(.nv.constant0._Z18mahalanobis_kernelP6uchar4iii)
        /*0088*/ 	.short	0x0380
        /*008a*/ 	.short	0x0014


	//----- nvinfo : EIATTR_SW_WAR
	.align		4
.L_25:
        /*008c*/ 	.byte	0x04, 0x36
        /*008e*/ 	.short	(.L_27 - .L_26)
.L_26:
        /*0090*/ 	.word	0x00000008
.L_27:


//--------------------- .nv.callgraph             --------------------------
	.section	.nv.callgraph,"",@"SHT_CUDA_CALLGRAPH"
	.align	4
	.sectionentsize	8
	.align		4
        /*0000*/ 	.word	0x00000000
	.align		4
        /*0004*/ 	.word	0xffffffff
	.align		4
        /*0008*/ 	.word	0x00000000
	.align		4
        /*000c*/ 	.word	0xfffffffe
	.align		4
        /*0010*/ 	.word	0x00000000
	.align		4
        /*0014*/ 	.word	0xfffffffd
	.align		4
        /*0018*/ 	.word	0x00000000
	.align		4
        /*001c*/ 	.word	0xfffffffc


//--------------------- .nv.constant3             --------------------------
	.section	.nv.constant3,"a",@progbits
	.align	8
.nv.constant3:
	.type		dev_cov,@object
	.size		dev_cov,(dev_avg - dev_cov)
dev_cov:
	.zero		1152
	.type		dev_avg,@object
	.size		dev_avg,(.L_1 - dev_avg)
dev_avg:
	.zero		384
.L_1:


//--------------------- .text._Z18mahalanobis_kernelP6uchar4iii --------------------------
	.section	.text._Z18mahalanobis_kernelP6uchar4iii,"ax",@progbits
	.align	128
        .global         _Z18mahalanobis_kernelP6uchar4iii
        .type           _Z18mahalanobis_kernelP6uchar4iii,@function
        .size           _Z18mahalanobis_kernelP6uchar4iii,(.L_x_16 - _Z18mahalanobis_kernelP6uchar4iii)
        .other          _Z18mahalanobis_kernelP6uchar4iii,@"STO_CUDA_ENTRY STV_DEFAULT"
_Z18mahalanobis_kernelP6uchar4iii:
.text._Z18mahalanobis_kernelP6uchar4iii:
[----:B------:R-:W-:Y:S01]  /*0000*/  LDC R1, c[0x0][0x37c] ;  /* 0x0000df00ff017b82 */ /* 0x000fe20000000800 */
[----:B------:R-:W0:Y:S01]  /*0010*/  S2R R5, SR_CTAID.X ;  /* 0x0000000000057919 */ /* 0x000e220000002500 */
[----:B------:R-:W0:Y:S01]  /*0020*/  LDCU UR6, c[0x0][0x360] ;  /* 0x00006c00ff0677ac */ /* 0x000e220008000800 */
[----:B------:R-:W0:Y:S01]  /*0030*/  S2R R0, SR_TID.X ;  /* 0x0000000000007919 */ /* 0x000e220000002100 */
[----:B------:R-:W1:Y:S01]  /*0040*/  LDCU UR7, c[0x0][0x38c] ;  /* 0x00007180ff0777ac */ /* 0x000e620008000800 */
[----:B------:R-:W2:Y:S01]  /*0050*/  S2R R2, SR_CTAID.Y ;  /* 0x0000000000027919 */ /* 0x000ea20000002600 */
[----:B------:R-:W2:Y:S02]  /*0060*/  LDCU UR4, c[0x0][0x364] ;  /* 0x00006c80ff0477ac */ /* 0x000ea40008000800 */
[----:B------:R-:W3:Y:S01]  /*0070*/  LDC R4, c[0x0][0x370] ;  /* 0x0000dc00ff047b82 */ /* 0x000ee20000000800 */
[----:B------:R-:W2:Y:S01]  /*0080*/  S2R R3, SR_TID.Y ;  /* 0x0000000000037919 */ /* 0x000ea20000002200 */
[----:B------:R-:W4:Y:S01]  /*0090*/  LDCU UR5, c[0x0][0x374] ;  /* 0x00006e80ff0577ac */ /* 0x000f220008000800 */
[----:B0-----:R-:W-:-:S05]  /*00a0*/  IMAD R5, R5, UR6, R0 ;  /* 0x0000000605057c24 */ /* 0x001fca000f8e0200 */
[----:B-1----:R-:W-:Y:S01]  /*00b0*/  ISETP.GE.AND P0, PT, R5, UR7, PT ;  /* 0x0000000705007c0c */ /* 0x002fe2000bf06270 */
[----:B--2---:R-:W-:Y:S01]  /*00c0*/  IMAD R0, R2, UR4, R3 ;  /* 0x0000000402007c24 */ /* 0x004fe2000f8e0203 */
[----:B----4-:R-:W-:Y:S01]  /*00d0*/  UIMAD UR4, UR4, UR5, URZ ;  /* 0x00000005040472a4 */ /* 0x010fe2000f8e02ff */
[----:B---3--:R-:W-:-:S10]  /*00e0*/  IMAD R3, R4, UR6, RZ ;  /* 0x0000000604037c24 */ /* 0x008fd4000f8e02ff */
[----:B------:R-:W-:Y:S05]  /*00f0*/  @P0 EXIT ;  /* 0x000000000000094d */ /* 0x000fea0003800000 */
[----:B------:R-:W0:Y:S01]  /*0100*/  LDCU UR7, c[0x0][0x390] ;  /* 0x00007200ff0777ac */ /* 0x000e220008000800 */
[----:B------:R-:W1:Y:S01]  /*0110*/  LDCU.64 UR8, c[0x0][0x358] ;  /* 0x00006b00ff0877ac */ /* 0x000e620008000a00 */
[----:B0-----:R-:W-:-:S09]  /*0120*/  UISETP.GE.AND UP0, UPT, UR7, 0x2, UPT ;  /* 0x000000020700788c */ /* 0x001fd2000bf06270 */
[----:B-1----:R-:W-:Y:S05]  /*0130*/  BRA.U !UP0, `(.L_x_0) ;  /* 0x0000001108c87547 */ /* 0x002fea000b800000 */
[----:B------:R-:W-:-:S04]  /*0140*/  UIADD3 UR5, UPT, UPT, UR7, 0x3, URZ ;  /* 0x0000000307057890 */ /* 0x000fc8000fffe0ff */
[----:B------:R-:W-:Y:S02]  /*0150*/  ULOP3.LUT UR6, UR5, 0x3, URZ, 0xc0, !UPT ;  /* 0x0000000305067892 */ /* 0x000fe4000f8ec0ff */
[----:B------:R-:W-:Y:S02]  /*0160*/  UIADD3 UR5, UPT, UPT, UR7, -0x1, URZ ;  /* 0xffffffff07057890 */ /* 0x000fe4000fffe0ff */
[----:B------:R-:W-:-:S11]  /*0170*/  UISETP.NE.AND UP0, UPT, UR6, 0x1, UPT ;  /* 0x000000010600788c */ /* 0x000fd6000bf05270 */
.L_x_8:
[----:B0-----:R-:W0:Y:S01]  /*0180*/  LDCU UR6, c[0x0][0x388] ;  /* 0x00007100ff0677ac */ /* 0x001e220008000800 */
[----:B------:R-:W-:Y:S01]  /*0190*/  BSSY.RECONVERGENT B0, `(.L_x_1) ;  /* 0x0000127000007945 */ /* 0x000fe20003800200 */
[----:B0-----:R-:W-:-:S13]  /*01a0*/  ISETP.GE.AND P0, PT, R0, UR6, PT ;  /* 0x0000000600007c0c */ /* 0x001fda000bf06270 */
[----:B------:R-:W-:Y:S05]  /*01b0*/  @P0 BRA `(.L_x_2) ;  /* 0x0000001000900947 */ /* 0x000fea0003800000 */
[----:B------:R-:W-:-:S07]  /*01c0*/  IMAD.MOV.U32 R2, RZ, RZ, R0 ;  /* 0x000000ffff027224 */ /* 0x000fce00078e0000 */
.L_x_7:
[----:B0-----:R-:W0:Y:S01]  /*01d0*/  LDC.64 R6, c[0x0][0x380] ;  /* 0x0000e000ff067b82 */ /* 0x001e220000000a00 */
[----:B------:R-:W1:Y:S01]  /*01e0*/  LDCU UR28, c[0x0][0x388] ;  /* 0x00007100ff1c77ac */ /* 0x000e620008000800 */
[----:B------:R-:W2:Y:S01]  /*01f0*/  LDCU.128 UR12, c[0x3][0x480] ;  /* 0x00c09000ff0c77ac */ /* 0x000ea20008000c00 */
[----:B------:R-:W3:Y:S01]  /*0200*/  LDCU.128 UR16, c[0x3][URZ] ;  /* 0x00c00000ff1077ac */ /* 0x000ee20008000c00 */
[----:B------:R-:W4:Y:S01]  /*0210*/  LDCU.64 UR6, c[0x3][0x490] ;  /* 0x00c09200ff0677ac */ /* 0x000f220008000a00 */
[----:B------:R-:W5:Y:S01]  /*0220*/  LDCU.128 UR24, c[0x3][0x10] ;  /* 0x00c00200ff1877ac */ /* 0x000f620008000c00 */
[----:B-1----:R-:W-:Y:S01]  /*0230*/  IMAD R9, R5, UR28, R2 ;  /* 0x0000001c05097c24 */ /* 0x002fe2000f8e0202 */
[----:B------:R-:W1:Y:S03]  /*0240*/  LDCU.128 UR20, c[0x3][0x30] ;  /* 0x00c00600ff1477ac */ /* 0x000e660008000c00 */
[----:B0-----:R-:W-:Y:S01]  /*0250*/  IMAD.WIDE R6, R9, 0x4, R6 ;  /* 0x0000000409067825 */ /* 0x001fe200078e0206 */
[----:B------:R-:W0:Y:S04]  /*0260*/  LDCU.64 UR10, c[0x3][0x40] ;  /* 0x00c00800ff0a77ac */ /* 0x000e280008000a00 */
[----:B------:R-:W2:Y:S01]  /*0270*/  LDG.E R4, desc[UR8][R6.64] ;  /* 0x0000000806047981 */ /* 0x000ea2000c1e1900 */
[----:B------:R-:W-:-:S02]  /*0280*/  IMAD.MOV.U32 R32, RZ, RZ, RZ ;  /* 0x000000ffff207224 */ /* 0x000fc400078e00ff */
[----:B------:R-:W-:Y:S01]  /*0290*/  IMAD.MOV.U32 R33, RZ, RZ, 0x1 ;  /* 0x00000001ff217424 */ /* 0x000fe200078e00ff */
[----:B--2---:R-:W2:Y:S08]  /*02a0*/  I2F.F64.U8 R8, R4 ;  /* 0x0000000400087312 */ /* 0x004eb00000001800 */
[----:B------:R-:W3:Y:S01]  /*02b0*/  I2F.F64.U8 R10, R4.B1 ;  /* 0x10000004000a7312 */ /* 0x000ee20000001800 */
[----:B--2---:R-:W-:-:S07]  /*02c0*/  DADD R16, R8, -UR12 ;  /* 0x8000000c08107e29 */ /* 0x004fce0008000000 */
[----:B------:R2:W4:Y:S01]  /*02d0*/  I2F.F64.U8 R12, R4.B2 ;  /* 0x20000004000c7312 */ /* 0x0005220000001800 */
[----:B---3--:R-:W-:Y:S01]  /*02e0*/  DADD R14, R10, -UR14 ;  /* 0x8000000e0a0e7e29 */ /* 0x008fe20008000000 */
[----:B------:R-:W3:Y:S01]  /*02f0*/  LDCU.128 UR12, c[0x3][0x20] ;  /* 0x00c00400ff0c77ac */ /* 0x000ee20008000c00 */
[C---:B------:R-:W-:Y:S01]  /*0300*/  DFMA R18, R16.reuse, UR16, RZ ;  /* 0x0000001010127c2b */ /* 0x040fe200080000ff */
[----:B--2---:R-:W-:Y:S01]  /*0310*/  IMAD.MOV.U32 R4, RZ, RZ, R2 ;  /* 0x000000ffff047224 */ /* 0x004fe200078e0002 */
[C---:B------:R-:W-:Y:S01]  /*0320*/  DFMA R20, R16.reuse, UR18, RZ ;  /* 0x0000001210147c2b */ /* 0x040fe200080000ff */
[----:B------:R-:W-:Y:S01]  /*0330*/  IADD3 R2, PT, PT, R3, R2, RZ ;  /* 0x0000000203027210 */ /* 0x000fe20007ffe0ff */
[----:B-----5:R-:W-:Y:S02]  /*0340*/  DFMA R22, R16, UR24, RZ ;  /* 0x0000001810167c2b */ /* 0x020fe400080000ff */
[----:B----4-:R-:W-:Y:S01]  /*0350*/  DADD R6, R12, -UR6 ;  /* 0x800000060c067e29 */ /* 0x010fe20008000000 */
[----:B------:R-:W2:Y:S01]  /*0360*/  LDCU UR6, c[0x0][0x390] ;  /* 0x00007200ff0677ac */ /* 0x000ea20008000800 */
[----:B------:R-:W-:Y:S01]  /*0370*/  DFMA R18, R14, UR26, R18 ;  /* 0x0000001a0e127c2b */ /* 0x000fe20008000012 */
[----:B------:R-:W-:-:S07]  /*0380*/  ISETP.GE.AND P0, PT, R2, UR28, PT ;  /* 0x0000001c02007c0c */ /* 0x000fce000bf06270 */
[----:B-1----:R-:W-:Y:S02]  /*0390*/  DFMA R18, R6, UR20, R18 ;  /* 0x0000001406127c2b */ /* 0x002fe40008000012 */
[C---:B---3--:R-:W-:Y:S02]  /*03a0*/  DFMA R20, R14.reuse, UR12, R20 ;  /* 0x0000000c0e147c2b */ /* 0x048fe40008000014 */
[----:B------:R-:W-:-:S04]  /*03b0*/  DFMA R22, R14, UR14, R22 ;  /* 0x0000000e0e167c2b */ /* 0x000fc80008000016 */
[----:B------:R-:W-:Y:S01]  /*03c0*/  DFMA R18, R16, R18, RZ ;  /* 0x000000121012722b */ /* 0x000fe200000000ff */
[----:B--2---:R-:W-:Y:S01]  /*03d0*/  UIADD3 UR6, UPT, UPT, UR6, -0x2, URZ ;  /* 0xfffffffe06067890 */ /* 0x004fe2000fffe0ff */
[C---:B------:R-:W-:Y:S02]  /*03e0*/  DFMA R20, R6.reuse, UR22, R20 ;  /* 0x0000001606147c2b */ /* 0x040fe40008000014 */
[----:B0-----:R-:W-:Y:S01]  /*03f0*/  DFMA R22, R6, UR10, R22 ;  /* 0x0000000a06167c2b */ /* 0x001fe20008000016 */
[----:B------:R-:W-:-:S05]  /*0400*/  UISETP.GE.U32.AND UP1, UPT, UR6, 0x3, UPT ;  /* 0x000000030600788c */ /* 0x000fca000bf26070 */
[----:B------:R-:W-:-:S08]  /*0410*/  DFMA R18, R14, R20, R18 ;  /* 0x000000140e12722b */ /* 0x000fd00000000012 */
[----:B------:R-:W-:-:S08]  /*0420*/  DFMA R18, R6, R22, R18 ;  /* 0x000000160612722b */ /* 0x000fd00000000012 */
[----:B------:R-:W-:Y:S01]  /*0430*/  DADD R28, -RZ, -R18 ;  /* 0x00000000ff1c7229 */ /* 0x000fe20000000912 */
[----:B------:R-:W-:Y:S10]  /*0440*/  BRA.U !UP1, `(.L_x_3) ;  /* 0x0000000909287547 */ /* 0x000ff4000b800000 */
[----:B------:R-:W-:Y:S02]  /*0450*/  MOV R6, 0xb0 ;  /* 0x000000b000067802 */ /* 0x000fe40000000f00 */
[----:B------:R-:W-:Y:S01]  /*0460*/  CS2R R32, SRZ ;  /* 0x0000000000207805 */ /* 0x000fe2000001ff00 */
[----:B------:R-:W-:-:S07]  /*0470*/  IMAD.MOV.U32 R7, RZ, RZ, 0x4b8 ;  /* 0x000004b8ff077424 */ /* 0x000fce00078e00ff */
.L_x_4:
[----:B------:R-:W0:Y:S01]  /*0480*/  LDC.64 R16, c[0x3][R7+-0x20] ;  /* 0x00fff80007107b82 */ /* 0x000e220000000a00 */
[----:B------:R-:W-:-:S07]  /*0490*/  ULOP3.LUT UR6, UR5, 0xfffffffc, URZ, 0xc0, !UPT ;  /* 0xfffffffc05067892 */ /* 0x000fce000f8ec0ff */
[----:B------:R-:W1:Y:S08]  /*04a0*/  LDC.64 R22, c[0x3][R7+-0x18] ;  /* 0x00fffa0007167b82 */ /* 0x000e700000000a00 */
[----:B------:R-:W2:Y:S08]  /*04b0*/  LDC.64 R20, c[0x3][R6+-0x68] ;  /* 0x00ffe60006147b82 */ /* 0x000eb00000000a00 */
[----:B------:R-:W3:Y:S01]  /*04c0*/  LDC.64 R14, c[0x3][R6+-0x50] ;  /* 0x00ffec00060e7b82 */ /* 0x000ee20000000a00 */
[----:B0-----:R-:W-:-:S07]  /*04d0*/  DADD R16, R8, -R16 ;  /* 0x0000000008107229 */ /* 0x001fce0000000810 */
[----:B------:R-:W0:Y:S01]  /*04e0*/  LDC.64 R24, c[0x3][R7+-0x10] ;  /* 0x00fffc0007187b82 */ /* 0x000e220000000a00 */
[----:B-1----:R-:W-:-:S07]  /*04f0*/  DADD R22, R10, -R22 ;  /* 0x000000000a167229 */ /* 0x002fce0000000816 */
[----:B------:R-:W1:Y:S01]  /*0500*/  LDC.64 R30, c[0x3][R6+-0x60] ;  /* 0x00ffe800061e7b82 */ /* 0x000e620000000a00 */
[----:B--2---:R-:W-:-:S07]  /*0510*/  DFMA R20, R16, R20, RZ ;  /* 0x000000141014722b */ /* 0x004fce00000000ff */
[----:B------:R-:W2:Y:S01]  /*0520*/  LDC.64 R26, c[0x3][R6+-0x38] ;  /* 0x00fff200061a7b82 */ /* 0x000ea20000000a00 */
[----:B---3--:R-:W-:-:S07]  /*0530*/  DFMA R14, R22, R14, R20 ;  /* 0x0000000e160e722b */ /* 0x008fce0000000014 */
[----:B------:R-:W3:Y:S01]  /*0540*/  LDC.64 R18, c[0x3][R6+-0x48] ;  /* 0x00ffee0006127b82 */ /* 0x000ee20000000a00 */
[----:B0-----:R-:W-:Y:S02]  /*0550*/  DADD R24, R12, -R24 ;  /* 0x000000000c187229 */ /* 0x001fe40000000818 */
[----:B-1----:R-:W-:-:S05]  /*0560*/  DFMA R30, R16, R30, RZ ;  /* 0x0000001e101e722b */ /* 0x002fca00000000ff */
[----:B------:R-:W0:Y:S01]  /*0570*/  LDC.64 R20, c[0x3][R6+-0x58] ;  /* 0x00ffea0006147b82 */ /* 0x000e220000000a00 */
[----:B--2---:R-:W-:-:S07]  /*0580*/  DFMA R26, R24, R26, R14 ;  /* 0x0000001a181a722b */ /* 0x004fce000000000e */
[----:B------:R-:W1:Y:S01]  /*0590*/  LDC.64 R14, c[0x3][R6+-0x30] ;  /* 0x00fff400060e7b82 */ /* 0x000e620000000a00 */
[----:B---3--:R-:W-:-:S07]  /*05a0*/  DFMA R18, R22, R18, R30 ;  /* 0x000000121612722b */ /* 0x008fce000000001e */
[----:B------:R-:W2:Y:S01]  /*05b0*/  LDC.64 R30, c[0x3][R6+-0x40] ;  /* 0x00fff000061e7b82 */ /* 0x000ea20000000a00 */
[C---:B------:R-:W-:Y:S02]  /*05c0*/  DFMA R26, R16.reuse, R26, RZ ;  /* 0x0000001a101a722b */ /* 0x040fe400000000ff */
[----:B0-----:R-:W-:-:S05]  /*05d0*/  DFMA R20, R16, R20, RZ ;  /* 0x000000141014722b */ /* 0x001fca00000000ff */
[----:B------:R-:W0:Y:S01]  /*05e0*/  LDC.64 R16, c[0x3][R6+-0x28] ;  /* 0x00fff60006107b82 */ /* 0x000e220000000a00 */
[----:B-1----:R-:W-:-:S07]  /*05f0*/  DFMA R14, R24, R14, R18 ;  /* 0x0000000e180e722b */ /* 0x002fce0000000012 */
[----:B------:R-:W1:Y:S01]  /*0600*/  LDC.64 R18, c[0x3][R7+-0x8] ;  /* 0x00fffe0007127b82 */ /* 0x000e620000000a00 */
[C---:B--2---:R-:W-:Y:S02]  /*0610*/  DFMA R30, R22.reuse, R30, R20 ;  /* 0x0000001e161e722b */ /* 0x044fe40000000014 */
[----:B------:R-:W-:-:S05]  /*0620*/  DFMA R14, R22, R14, R26 ;  /* 0x0000000e160e722b */ /* 0x000fca000000001a */
[----:B------:R-:W2:Y:S01]  /*0630*/  LDC.64 R20, c[0x3][R6+-0x20] ;  /* 0x00fff80006147b82 */ /* 0x000ea20000000a00 */
[----:B0-----:R-:W-:-:S07]  /*0640*/  DFMA R16, R24, R16, R30 ;  /* 0x000000101810722b */ /* 0x001fce000000001e */
[----:B------:R-:W0:Y:S01]  /*0650*/  LDC.64 R26, c[0x3][R7] ;  /* 0x00c00000071a7b82 */ /* 0x000e220000000a00 */
[----:B------:R-:W-:-:S07]  /*0660*/  DFMA R16, R24, R16, R14 ;  /* 0x000000101810722b */ /* 0x000fce000000000e */
[----:B------:R-:W3:Y:S01]  /*0670*/  LDC.64 R22, c[0x3][R6+-0x8] ;  /* 0x00fffe0006167b82 */ /* 0x000ee20000000a00 */
[----:B-1----:R-:W-:Y:S02]  /*0680*/  DADD R18, R8, -R18 ;  /* 0x0000000008127229 */ /* 0x002fe40000000812 */
[----:B------:R-:W-:-:S05]  /*0690*/  DSETP.GEU.AND P2, PT, R28, -R16, PT ;  /* 0x800000101c00722a */ /* 0x000fca0003f4e000 */
[----:B------:R-:W1:Y:S01]  /*06a0*/  LDC.64 R30, c[0x3][R7+0x8] ;  /* 0x00c00200071e7b82 */ /* 0x000e620000000a00 */
[----:B--2---:R-:W-:Y:S02]  /*06b0*/  DFMA R20, R18, R20, RZ ;  /* 0x000000141214722b */ /* 0x004fe400000000ff */
[----:B------:R-:W-:Y:S02]  /*06c0*/  DADD R16, -RZ, -R16 ;  /* 0x00000000ff107229 */ /* 0x000fe40000000910 */
[----:B0-----:R-:W-:-:S03]  /*06d0*/  DADD R26, R10, -R26 ;  /* 0x000000000a1a7229 */ /* 0x001fc6000000081a */
[----:B------:R-:W0:Y:S01]  /*06e0*/  LDC.64 R14, c[0x3][R6+-0x18] ;  /* 0x00fffa00060e7b82 */ /* 0x000e220000000a00 */
[----:B------:R-:W-:-:S04]  /*06f0*/  @!P2 VIADD R32, R33, 0x1 ;  /* 0x000000012120a836 */ /* 0x000fc80000000000 */
[----:B------:R-:W-:Y:S02]  /*0700*/  FSEL R16, R16, R28, !P2 ;  /* 0x0000001c10107208 */ /* 0x000fe40005000000 */
[----:B------:R-:W-:Y:S01]  /*0710*/  FSEL R17, R17, R29, !P2 ;  /* 0x0000001d11117208 */ /* 0x000fe20005000000 */
[----:B---3--:R-:W-:Y:S01]  /*0720*/  DFMA R22, R26, R22, R20 ;  /* 0x000000161a16722b */ /* 0x008fe20000000014 */
[----:B------:R-:W2:Y:S01]  /*0730*/  LDC.64 R24, c[0x3][R6+0x10] ;  /* 0x00c0040006187b82 */ /* 0x000ea20000000a00 */
[----:B-1----:R-:W-:-:S07]  /*0740*/  DADD R30, R12, -R30 ;  /* 0x000000000c1e7229 */ /* 0x002fce000000081e */
[----:B------:R-:W1:Y:S01]  /*0750*/  LDC.64 R20, c[0x3][R6] ;  /* 0x00c0000006147b82 */ /* 0x000e620000000a00 */
[----:B0-----:R-:W-:-:S07]  /*0760*/  DFMA R14, R18, R14, RZ ;  /* 0x0000000e120e722b */ /* 0x001fce00000000ff */
[----:B------:R-:W0:Y:S01]  /*0770*/  LDC.64 R28, c[0x3][R6+0xa0] ;  /* 0x00c02800061c7b82 */ /* 0x000e220000000a00 */
[----:B--2---:R-:W-:-:S07]  /*0780*/  DFMA R24, R30, R24, R22 ;  /* 0x000000181e18722b */ /* 0x004fce0000000016 */
[----:B------:R-:W2:Y:S01]  /*0790*/  LDC.64 R22, c[0x3][R6+0x18] ;  /* 0x00c0060006167b82 */ /* 0x000ea20000000a00 */
[----:B-1----:R-:W-:-:S07]  /*07a0*/  DFMA R20, R26, R20, R14 ;  /* 0x000000141a14722b */ /* 0x002fce000000000e */
[----:B------:R-:W1:Y:S01]  /*07b0*/  LDC.64 R14, c[0x3][R6+-0x10] ;  /* 0x00fffc00060e7b82 */ /* 0x000e620000000a00 */
[----:B------:R-:W-:Y:S02]  /*07c0*/  DFMA R24, R18, R24, RZ ;  /* 0x000000181218722b */ /* 0x000fe400000000ff */
[----:B--2---:R-:W-:-:S05]  /*07d0*/  DFMA R22, R30, R22, R20 ;  /* 0x000000161e16722b */ /* 0x004fca0000000014 */
[----:B------:R-:W2:Y:S01]  /*07e0*/  LDC.64 R20, c[0x3][R6+0x8] ;  /* 0x00c0020006147b82 */ /* 0x000ea20000000a00 */
[----:B-1----:R-:W-:-:S07]  /*07f0*/  DFMA R14, R18, R14, RZ ;  /* 0x0000000e120e722b */ /* 0x002fce00000000ff */
[----:B------:R-:W1:Y:S01]  /*0800*/  LDC.64 R18, c[0x3][R6+0x20] ;  /* 0x00c0080006127b82 */ /* 0x000e620000000a00 */
[----:B------:R-:W-:-:S07]  /*0810*/  DFMA R22, R26, R22, R24 ;  /* 0x000000161a16722b */ /* 0x000fce0000000018 */
[----:B------:R-:W3:Y:S01]  /*0820*/  LDC.64 R24, c[0x3][R7+0x18] ;  /* 0x00c0060007187b82 */ /* 0x000ee20000000a00 */
[----:B--2---:R-:W-:-:S07]  /*0830*/  DFMA R20, R26, R20, R14 ;  /* 0x000000141a14722b */ /* 0x004fce000000000e */
[----:B------:R-:W2:Y:S01]  /*0840*/  LDC.64 R14, c[0x3][R7+0x10] ;  /* 0x00c00400070e7b82 */ /* 0x000ea20000000a00 */
[----:B-1----:R-:W-:-:S07]  /*0850*/  DFMA R20, R30, R18, R20 ;  /* 0x000000121e14722b */ /* 0x002fce0000000014 */
[----:B------:R-:W1:Y:S01]  /*0860*/  LDC.64 R18, c[0x3][R6+0x28] ;  /* 0x00c00a0006127b82 */ /* 0x000e620000000a00 */
[----:B------:R-:W-:-:S07]  /*0870*/  DFMA R30, R30, R20, R22 ;  /* 0x000000141e1e722b */ /* 0x000fce0000000016 */
[----:B------:R-:W4:Y:S01]  /*0880*/  LDC.64 R20, c[0x3][R6+0x40] ;  /* 0x00c0100006147b82 */ /* 0x000f220000000a00 */
[----:B---3--:R-:W-:Y:S02]  /*0890*/  DADD R24, R10, -R24 ;  /* 0x000000000a187229 */ /* 0x008fe40000000818 */
[----:B------:R-:W-:-:S05]  /*08a0*/  DSETP.GEU.AND P3, PT, R16, -R30, PT ;  /* 0x8000001e1000722a */ /* 0x000fca0003f6e000 */
[----:B------:R-:W3:Y:S01]  /*08b0*/  LDC.64 R26, c[0x3][R7+0x20] ;  /* 0x00c00800071a7b82 */ /* 0x000ee20000000a00 */
[----:B--2---:R-:W-:Y:S02]  /*08c0*/  DADD R14, R8, -R14 ;  /* 0x00000000080e7229 */ /* 0x004fe4000000080e */
[----:B------:R-:W-:-:S05]  /*08d0*/  DADD R30, -RZ, -R30 ;  /* 0x00000000ff1e7229 */ /* 0x000fca000000091e */
[----:B------:R-:W2:Y:S01]  /*08e0*/  LDC.64 R22, c[0x3][R6+0x58] ;  /* 0x00c0160006167b82 */ /* 0x000ea20000000a00 */
[----:B-1----:R-:W-:Y:S01]  /*08f0*/  DFMA R18, R14, R18, RZ ;  /* 0x000000120e12722b */ /* 0x002fe200000000ff */
[----:B------:R-:W-:-:S03]  /*0900*/  @!P3 IADD3 R32, PT, PT, R33, 0x2, RZ ;  /* 0x000000022120b810 */ /* 0x000fc60007ffe0ff */
[----:B------:R-:W-:Y:S02]  /*0910*/  FSEL R16, R30, R16, !P3 ;  /* 0x000000101e107208 */ /* 0x000fe40005800000 */
[----:B------:R-:W-:Y:S02]  /*0920*/  FSEL R17, R31, R17, !P3 ;  /* 0x000000111f117208 */ /* 0x000fe40005800000 */
[----:B----4-:R-:W-:Y:S02]  /*0930*/  DFMA R20, R24, R20, R18 ;  /* 0x000000141814722b */ /* 0x010fe40000000012 */
[----:B------:R-:W1:Y:S01]  /*0940*/  LDC.64 R18, c[0x3][R6+0x30] ;  /* 0x00c00c0006127b82 */ /* 0x000e620000000a00 */
[----:B---3--:R-:W-:-:S08]  /*0950*/  DADD R26, R12, -R26 ;  /* 0x000000000c1a7229 */ /* 0x008fd0000000081a */
[----:B--2---:R-:W-:Y:S01]  /*0960*/  DFMA R22, R26, R22, R20 ;  /* 0x000000161a16722b */ /* 0x004fe20000000014 */
[----:B------:R-:W2:Y:S07]  /*0970*/  LDC.64 R20, c[0x3][R6+0x48] ;  /* 0x00c0120006147b82 */ /* 0x000eae0000000a00 */
[C---:B------:R-:W-:Y:S02]  /*0980*/  DFMA R22, R14.reuse, R22, RZ ;  /* 0x000000160e16722b */ /* 0x040fe400000000ff */
[----:B-1----:R-:W-:-:S08]  /*0990*/  DFMA R18, R14, R18, RZ ;  /* 0x000000120e12722b */ /* 0x002fd000000000ff */
[----:B--2---:R-:W-:Y:S02]  /*09a0*/  DFMA R20, R24, R20, R18 ;  /* 0x000000141814722b */ /* 0x004fe40000000012 */
[----:B------:R-:W1:Y:S06]  /*09b0*/  LDC.64 R18, c[0x3][R6+0x60] ;  /* 0x00c0180006127b82 */ /* 0x000e6c0000000a00 */
[----:B-1----:R-:W-:Y:S02]  /*09c0*/  DFMA R18, R26, R18, R20 ;  /* 0x000000121a12722b */ /* 0x002fe40000000014 */
[----:B------:R-:W1:Y:S06]  /*09d0*/  LDC.64 R20, c[0x3][R6+0x38] ;  /* 0x00c00e0006147b82 */ /* 0x000e6c0000000a00 */
[----:B------:R-:W-:-:S02]  /*09e0*/  DFMA R18, R24, R18, R22 ;  /* 0x000000121812722b */ /* 0x000fc40000000016 */
[----:B------:R-:W2:Y:S01]  /*09f0*/  LDC.64 R22, c[0x3][R7+0x28] ;  /* 0x00c00a0007167b82 */ /* 0x000ea20000000a00 */
[----:B-1----:R-:W-:-:S07]  /*0a00*/  DFMA R20, R14, R20, RZ ;  /* 0x000000140e14722b */ /* 0x002fce00000000ff */
[----:B------:R-:W1:Y:S01]  /*0a10*/  LDC.64 R14, c[0x3][R6+0x50] ;  /* 0x00c01400060e7b82 */ /* 0x000e620000000a00 */
[----:B--2---:R-:W-:Y:S02]  /*0a20*/  DADD R22, R8, -R22 ;  /* 0x0000000008167229 */ /* 0x004fe40000000816 */
[----:B-1----:R-:W-:-:S05]  /*0a30*/  DFMA R14, R24, R14, R20 ;  /* 0x0000000e180e722b */ /* 0x002fca0000000014 */
[----:B------:R-:W1:Y:S08]  /*0a40*/  LDC.64 R20, c[0x3][R6+0x68] ;  /* 0x00c01a0006147b82 */ /* 0x000e700000000a00 */
[----:B------:R-:W2:Y:S01]  /*0a50*/  LDC.64 R24, c[0x3][R7+0x30] ;  /* 0x00c00c0007187b82 */ /* 0x000ea20000000a00 */
[----:B-1----:R-:W-:-:S07]  /*0a60*/  DFMA R20, R26, R20, R14 ;  /* 0x000000141a14722b */ /* 0x002fce000000000e */
[----:B------:R-:W1:Y:S01]  /*0a70*/  LDC.64 R14, c[0x3][R6+0x70] ;  /* 0x00c01c00060e7b82 */ /* 0x000e620000000a00 */
[----:B------:R-:W-:-:S07]  /*0a80*/  DFMA R20, R26, R20, R18 ;  /* 0x000000141a14722b */ /* 0x000fce0000000012 */
[----:B------:R-:W3:Y:S01]  /*0a90*/  LDC.64 R26, c[0x3][R6+0x88] ;  /* 0x00c02200061a7b82 */ /* 0x000ee20000000a00 */
[----:B--2---:R-:W-:Y:S02]  /*0aa0*/  DADD R24, R10, -R24 ;  /* 0x000000000a187229 */ /* 0x004fe40000000818 */
[----:B------:R-:W-:-:S05]  /*0ab0*/  DSETP.GEU.AND P1, PT, R16, -R20, PT ;  /* 0x800000141000722a */ /* 0x000fca0003f2e000 */
[----:B------:R2:W4:Y:S01]  /*0ac0*/  LDC.64 R18, c[0x3][R7+0x38] ;  /* 0x00c00e0007127b82 */ /* 0x0005220000000a00 */
[----:B------:R-:W-:Y:S02]  /*0ad0*/  DADD R20, -RZ, -R20 ;  /* 0x00000000ff147229 */ /* 0x000fe40000000914 */
[----:B-1----:R-:W-:Y:S01]  /*0ae0*/  DFMA R14, R22, R14, RZ ;  /* 0x0000000e160e722b */ /* 0x002fe200000000ff */
[----:B--2---:R-:W-:-:S07]  /*0af0*/  IADD3 R7, PT, PT, R7, 0x60, RZ ;  /* 0x0000006007077810 */ /* 0x004fce0007ffe0ff */
[----:B------:R-:W-:Y:S01]  /*0b00*/  FSEL R16, R20, R16, !P1 ;  /* 0x0000001014107208 */ /* 0x000fe20004800000 */
[----:B------:R-:W-:Y:S01]  /*0b10*/  @!P1 VIADD R32, R33, 0x3 ;  /* 0x0000000321209836 */ /* 0x000fe20000000000 */
[----:B------:R-:W-:Y:S01]  /*0b20*/  FSEL R17, R21, R17, !P1 ;  /* 0x0000001115117208 */ /* 0x000fe20004800000 */
[----:B------:R-:W-:Y:S01]  /*0b30*/  VIADD R33, R33, 0x4 ;  /* 0x0000000421217836 */ /* 0x000fe20000000000 */
[----:B---3--:R-:W-:Y:S01]  /*0b40*/  DFMA R26, R24, R26, R14 ;  /* 0x0000001a181a722b */ /* 0x008fe2000000000e */
[----:B------:R-:W1:Y:S03]  /*0b50*/  LDC.64 R14, c[0x3][R6+0x78] ;  /* 0x00c01e00060e7b82 */ /* 0x000e660000000a00 */
[----:B------:R-:W-:Y:S01]  /*0b60*/  ISETP.NE.AND P1, PT, R33, UR6, PT ;  /* 0x0000000621007c0c */ /* 0x000fe2000bf25270 */
[----:B----4-:R-:W-:-:S08]  /*0b70*/  DADD R18, R12, -R18 ;  /* 0x000000000c127229 */ /* 0x010fd00000000812 */
[----:B0-----:R-:W-:Y:S01]  /*0b80*/  DFMA R28, R18, R28, R26 ;  /* 0x0000001c121c722b */ /* 0x001fe2000000001a */
[----:B------:R-:W0:Y:S07]  /*0b90*/  LDC.64 R26, c[0x3][R6+0x90] ;  /* 0x00c02400061a7b82 */ /* 0x000e2e0000000a00 */
[C---:B------:R-:W-:Y:S02]  /*0ba0*/  DFMA R28, R22.reuse, R28, RZ ;  /* 0x0000001c161c722b */ /* 0x040fe400000000ff */
[----:B-1----:R-:W-:-:S08]  /*0bb0*/  DFMA R14, R22, R14, RZ ;  /* 0x0000000e160e722b */ /* 0x002fd000000000ff */
[----:B0-----:R-:W-:Y:S01]  /*0bc0*/  DFMA R14, R24, R26, R14 ;  /* 0x0000001a180e722b */ /* 0x001fe2000000000e */
[----:B------:R-:W0:Y:S07]  /*0bd0*/  LDC.64 R26, c[0x3][R6+0xa8] ;  /* 0x00c02a00061a7b82 */ /* 0x000e2e0000000a00 */
[----:B0-----:R-:W-:Y:S02]  /*0be0*/  DFMA R26, R18, R26, R14 ;  /* 0x0000001a121a722b */ /* 0x001fe4000000000e */
[----:B------:R-:W0:Y:S06]  /*0bf0*/  LDC.64 R14, c[0x3][R6+0x80] ;  /* 0x00c02000060e7b82 */ /* 0x000e2c0000000a00 */
[----:B------:R-:W-:-:S02]  /*0c00*/  DFMA R26, R24, R26, R28 ;  /* 0x0000001a181a722b */ /* 0x000fc4000000001c */
[----:B0-----:R-:W-:Y:S01]  /*0c10*/  DFMA R22, R22, R14, RZ ;  /* 0x0000000e1616722b */ /* 0x001fe200000000ff */
[----:B------:R-:W0:Y:S07]  /*0c20*/  LDC.64 R14, c[0x3][R6+0x98] ;  /* 0x00c02600060e7b82 */ /* 0x000e2e0000000a00 */
[----:B0-----:R-:W-:Y:S02]  /*0c30*/  DFMA R14, R24, R14, R22 ;  /* 0x0000000e180e722b */ /* 0x001fe40000000016 */
[----:B------:R0:W1:Y:S02]  /*0c40*/  LDC.64 R22, c[0x3][R6+0xb0] ;  /* 0x00c02c0006167b82 */ /* 0x0000640000000a00 */
[----:B0-----:R-:W-:-:S04]  /*0c50*/  VIADD R6, R6, 0x120 ;  /* 0x0000012006067836 */ /* 0x001fc80000000000 */
[----:B-1----:R-:W-:-:S08]  /*0c60*/  DFMA R14, R18, R22, R14 ;  /* 0x00000016120e722b */ /* 0x002fd0000000000e */
[----:B------:R-:W-:-:S08]  /*0c70*/  DFMA R14, R18, R14, R26 ;  /* 0x0000000e120e722b */ /* 0x000fd0000000001a */
[--C-:B------:R-:W-:Y:S02]  /*0c80*/  DADD R18, -RZ, -R14.reuse ;  /* 0x00000000ff127229 */ /* 0x100fe4000000090e */
[----:B------:R-:W-:-:S06]  /*0c90*/  DSETP.GEU.AND P2, PT, R16, -R14, PT ;  /* 0x8000000e1000722a */ /* 0x000fcc0003f4e000 */
[----:B------:R-:W-:Y:S02]  /*0ca0*/  SEL R32, R33, R32, !P2 ;  /* 0x0000002021207207 */ /* 0x000fe40005000000 */
[----:B------:R-:W-:Y:S02]  /*0cb0*/  FSEL R28, R18, R16, !P2 ;  /* 0x00000010121c7208 */ /* 0x000fe40005000000 */
[----:B------:R-:W-:Y:S01]  /*0cc0*/  FSEL R29, R19, R17, !P2 ;  /* 0x00000011131d7208 */ /* 0x000fe20005000000 */
[----:B------:R-:W-:Y:S06]  /*0cd0*/  @P1 BRA `(.L_x_4) ;  /* 0xfffffff400e81947 */ /* 0x000fec000383ffff */
[----:B------:R-:W-:-:S07]  /*0ce0*/  VIADD R33, R33, 0x1 ;  /* 0x0000000121217836 */ /* 0x000fce0000000000 */
.L_x_3:
[----:B------:R-:W-:-:S09]  /*0cf0*/  ULOP3.LUT UP1, URZ, UR5, 0x3, URZ, 0xc0, !UPT ;  /* 0x0000000305ff7892 */ /* 0x000fd2000f82c0ff */
[----:B------:R-:W-:Y:S05]  /*0d00*/  BRA.U !UP1, `(.L_x_5) ;  /* 0x0000000509a47547 */ /* 0x000fea000b800000 */
[----:B------:R-:W0:Y:S02]  /*0d10*/  LDCU UR6, c[0x0][0x390] ;  /* 0x00007200ff0677ac */ /* 0x000e240008000800 */
[----:B0-----:R-:W-:-:S04]  /*0d20*/  UIADD3 UR6, UPT, UPT, UR6, 0x3, URZ ;  /* 0x0000000306067890 */ /* 0x001fc8000fffe0ff */
[----:B------:R-:W-:Y:S01]  /*0d30*/  ULOP3.LUT UP1, URZ, UR6, 0x1, URZ, 0xc0, !UPT ;  /* 0x0000000106ff7892 */ /* 0x000fe2000f82c0ff */
[----:B------:R-:W-:Y:S10]  /*0d40*/  BRA.U !UP0, `(.L_x_6) ;  /* 0x0000000508107547 */ /* 0x000ff4000b800000 */
[----:B------:R-:W-:Y:S01]  /*0d50*/  MOV R6, 0x480 ;  /* 0x0000048000067802 */ /* 0x000fe20000000f00 */
[----:B------:R-:W-:-:S04]  /*0d60*/  IMAD R34, R33, 0x48, RZ ;  /* 0x0000004821227824 */ /* 0x000fc800078e02ff */
[----:B------:R-:W-:Y:S01]  /*0d70*/  IMAD R35, R33, 0x18, R6 ;  /* 0x0000001821237824 */ /* 0x000fe200078e0206 */
[----:B------:R-:W0:Y:S08]  /*0d80*/  LDC.64 R20, c[0x3][R34] ;  /* 0x00c0000022147b82 */ /* 0x000e300000000a00 */
[----:B------:R-:W1:Y:S08]  /*0d90*/  LDC.64 R6, c[0x3][R35] ;  /* 0x00c0000023067b82 */ /* 0x000e700000000a00 */
[----:B------:R-:W2:Y:S08]  /*0da0*/  LDC.64 R18, c[0x3][R35+0x8] ;  /* 0x00c0020023127b82 */ /* 0x000eb00000000a00 */
[----:B------:R-:W3:Y:S08]  /*0db0*/  LDC.64 R16, c[0x3][R34+0x18] ;  /* 0x00c0060022107b82 */ /* 0x000ef00000000a00 */
[----:B------:R-:W4:Y:S01]  /*0dc0*/  LDC.64 R22, c[0x3][R35+0x10] ;  /* 0x00c0040023167b82 */ /* 0x000f220000000a00 */
[----:B-1----:R-:W-:-:S07]  /*0dd0*/  DADD R6, R8, -R6 ;  /* 0x0000000008067229 */ /* 0x002fce0000000806 */
[----:B------:R-:W1:Y:S01]  /*0de0*/  LDC.64 R14, c[0x3][R34+0x8] ;  /* 0x00c00200220e7b82 */ /* 0x000e620000000a00 */
[----:B--2---:R-:W-:Y:S02]  /*0df0*/  DADD R18, R10, -R18 ;  /* 0x000000000a127229 */ /* 0x004fe40000000812 */
[----:B0-----:R-:W-:-:S05]  /*0e00*/  DFMA R20, R6, R20, RZ ;  /* 0x000000140614722b */ /* 0x001fca00000000ff */
[----:B------:R-:W0:Y:S03]  /*0e10*/  LDC.64 R24, c[0x3][R34+0x30] ;  /* 0x00c00c0022187b82 */ /* 0x000e260000000a00 */
[----:B---3--:R-:W-:-:S05]  /*0e20*/  DFMA R16, R18, R16, R20 ;  /* 0x000000101210722b */ /* 0x008fca0000000014 */
[----:B------:R-:W2:Y:S01]  /*0e30*/  LDC.64 R26, c[0x3][R34+0x20] ;  /* 0x00c00800221a7b82 */ /* 0x000ea20000000a00 */
[----:B----4-:R-:W-:Y:S02]  /*0e40*/  DADD R22, R12, -R22 ;  /* 0x000000000c167229 */ /* 0x010fe40000000816 */
[----:B-1----:R-:W-:-:S05]  /*0e50*/  DFMA R14, R6, R14, RZ ;  /* 0x0000000e060e722b */ /* 0x002fca00000000ff */
[----:B------:R-:W1:Y:S01]  /*0e60*/  LDC.64 R20, c[0x3][R34+0x38] ;  /* 0x00c00e0022147b82 */ /* 0x000e620000000a00 */
[----:B0-----:R-:W-:-:S07]  /*0e70*/  DFMA R24, R22, R24, R16 ;  /* 0x000000181618722b */ /* 0x001fce0000000010 */
[----:B------:R-:W0:Y:S01]  /*0e80*/  LDC.64 R30, c[0x3][R34+0x40] ;  /* 0x00c01000221e7b82 */ /* 0x000e220000000a00 */
[----:B--2---:R-:W-:-:S07]  /*0e90*/  DFMA R26, R18, R26, R14 ;  /* 0x0000001a121a722b */ /* 0x004fce000000000e */
[----:B------:R-:W2:Y:S01]  /*0ea0*/  LDC.64 R16, c[0x3][R34+0x10] ;  /* 0x00c0040022107b82 */ /* 0x000ea20000000a00 */
[----:B------:R-:W-:-:S07]  /*0eb0*/  DFMA R24, R6, R24, RZ ;  /* 0x000000180618722b */ /* 0x000fce00000000ff */
[----:B------:R-:W3:Y:S01]  /*0ec0*/  LDC.64 R14, c[0x3][R34+0x28] ;  /* 0x00c00a00220e7b82 */ /* 0x000ee20000000a00 */
[----:B-1----:R-:W-:-:S07]  /*0ed0*/  DFMA R20, R22, R20, R26 ;  /* 0x000000141614722b */ /* 0x002fce000000001a */
[----:B------:R-:W1:Y:S01]  /*0ee0*/  LDC.64 R26, c[0x3][R34+0x60] ;  /* 0x00c01800221a7b82 */ /* 0x000e620000000a00 */
[----:B------:R-:W-:Y:S02]  /*0ef0*/  DFMA R20, R18, R20, R24 ;  /* 0x000000141214722b */ /* 0x000fe40000000018 */
[----:B--2---:R-:W-:-:S05]  /*0f00*/  DFMA R16, R6, R16, RZ ;  /* 0x000000100610722b */ /* 0x004fca00000000ff */
[----:B------:R-:W2:Y:S03]  /*0f10*/  LDC.64 R24, c[0x3][R34+0x78] ;  /* 0x00c01e0022187b82 */ /* 0x000ea60000000a00 */
[----:B---3--:R-:W-:-:S05]  /*0f20*/  DFMA R16, R18, R14, R16 ;  /* 0x0000000e1210722b */ /* 0x008fca0000000010 */
[----:B------:R-:W3:Y:S03]  /*0f30*/  LDC.64 R6, c[0x3][R35+0x18] ;  /* 0x00c0060023067b82 */ /* 0x000ee60000000a00 */
[----:B0-----:R-:W-:-:S05]  /*0f40*/  DFMA R30, R22, R30, R16 ;  /* 0x0000001e161e722b */ /* 0x001fca0000000010 */
[----:B------:R-:W0:Y:S03]  /*0f50*/  LDC.64 R18, c[0x3][R34+0x48] ;  /* 0x00c0120022127b82 */ /* 0x000e260000000a00 */
[----:B------:R-:W-:-:S05]  /*0f60*/  DFMA R30, R22, R30, R20 ;  /* 0x0000001e161e722b */ /* 0x000fca0000000014 */
[----:B------:R-:W4:Y:S03]  /*0f70*/  LDC.64 R14, c[0x3][R35+0x20] ;  /* 0x00c00800230e7b82 */ /* 0x000f260000000a00 */
[----:B------:R-:W-:-:S05]  /*0f80*/  DSETP.GEU.AND P1, PT, R28, -R30, PT ;  /* 0x8000001e1c00722a */ /* 0x000fca0003f2e000 */
[----:B------:R-:W5:Y:S01]  /*0f90*/  LDC.64 R22, c[0x3][R34+0x50] ;  /* 0x00c0140022167b82 */ /* 0x000f620000000a00 */
[----:B---3--:R-:W-:Y:S01]  /*0fa0*/  DADD R6, R8, -R6 ;  /* 0x0000000008067229 */ /* 0x008fe20000000806 */
[----:B------:R-:W-:-:S06]  /*0fb0*/  SEL R32, R33, R32, !P1 ;  /* 0x0000002021207207 */ /* 0x000fcc0004800000 */
[----:B------:R-:W3:Y:S01]  /*0fc0*/  LDC.64 R16, c[0x3][R35+0x28] ;  /* 0x00c00a0023107b82 */ /* 0x000ee20000000a00 */
[----:B0-----:R-:W-:Y:S02]  /*0fd0*/  DFMA R18, R6, R18, RZ ;  /* 0x000000120612722b */ /* 0x001fe400000000ff */
[----:B----4-:R-:W-:-:S05]  /*0fe0*/  DADD R14, R10, -R14 ;  /* 0x000000000a0e7229 */ /* 0x010fca000000080e */
[----:B------:R-:W0:Y:S03]  /*0ff0*/  LDC.64 R20, c[0x3][R34+0x68] ;  /* 0x00c01a0022147b82 */ /* 0x000e260000000a00 */
[----:B-1----:R-:W-:-:S05]  /*1000*/  DFMA R26, R14, R26, R18 ;  /* 0x0000001a0e1a722b */ /* 0x002fca0000000012 */
[----:B------:R-:W1:Y:S01]  /*1010*/  LDC.64 R18, c[0x3][R34+0x58] ;  /* 0x00c0160022127b82 */ /* 0x000e620000000a00 */
[----:B-----5:R-:W-:Y:S02]  /*1020*/  DFMA R22, R6, R22, RZ ;  /* 0x000000160616722b */ /* 0x020fe400000000ff */
[----:B---3--:R-:W-:-:S08]  /*1030*/  DADD R16, R12, -R16 ;  /* 0x000000000c107229 */ /* 0x008fd00000000810 */
[----:B--2---:R-:W-:Y:S02]  /*1040*/  DFMA R24, R16, R24, R26 ;  /* 0x000000181018722b */ /* 0x004fe4000000001a */
[----:B0-----:R-:W-:Y:S01]  /*1050*/  DFMA R20, R14, R20, R22 ;  /* 0x000000140e14722b */ /* 0x001fe20000000016 */
[----:B------:R-:W0:Y:S05]  /*1060*/  LDC.64 R26, c[0x3][R34+0x80] ;  /* 0x00c02000221a7b82 */ /* 0x000e2a0000000a00 */
[C---:B------:R-:W-:Y:S02]  /*1070*/  DFMA R24, R6.reuse, R24, RZ ;  /* 0x000000180618722b */ /* 0x040fe400000000ff */
[----:B-1----:R-:W-:Y:S01]  /*1080*/  DFMA R18, R6, R18, RZ ;  /* 0x000000120612722b */ /* 0x002fe200000000ff */
[----:B------:R-:W1:Y:S08]  /*1090*/  LDC.64 R22, c[0x3][R34+0x70] ;  /* 0x00c01c0022167b82 */ /* 0x000e700000000a00 */
[----:B------:R-:W2:Y:S01]  /*10a0*/  LDC.64 R6, c[0x3][R34+0x88] ;  /* 0x00c0220022067b82 */ /* 0x000ea20000000a00 */
[----:B0-----:R-:W-:-:S02]  /*10b0*/  DFMA R20, R16, R26, R20 ;  /* 0x0000001a1014722b */ /* 0x001fc40000000014 */
[----:B-1----:R-:W-:-:S06]  /*10c0*/  DFMA R18, R14, R22, R18 ;  /* 0x000000160e12722b */ /* 0x002fcc0000000012 */
[----:B------:R-:W-:Y:S02]  /*10d0*/  DFMA R20, R14, R20, R24 ;  /* 0x000000140e14722b */ /* 0x000fe40000000018 */
[----:B--2---:R-:W-:Y:S02]  /*10e0*/  DFMA R18, R16, R6, R18 ;  /* 0x000000061012722b */ /* 0x004fe40000000012 */
[----:B------:R-:W-:-:S06]  /*10f0*/  DADD R6, -RZ, -R30 ;  /* 0x00000000ff067229 */ /* 0x000fcc000000091e */
[----:B------:R-:W-:-:S04]  /*1100*/  DFMA R18, R16, R18, R20 ;  /* 0x000000121012722b */ /* 0x000fc80000000014 */
[----:B------:R-:W-:Y:S02]  /*1110*/  FSEL R6, R6, R28, !P1 ;  /* 0x0000001c06067208 */ /* 0x000fe40004800000 */
[----:B------:R-:W-:-:S06]  /*1120*/  FSEL R7, R7, R29, !P1 ;  /* 0x0000001d07077208 */ /* 0x000fcc0004800000 */
[--C-:B------:R-:W-:Y:S02]  /*1130*/  DSETP.GEU.AND P2, PT, R6, -R18.reuse, PT ;  /* 0x800000120600722a */ /* 0x100fe40003f4e000 */
[----:B------:R-:W-:-:S10]  /*1140*/  DADD R18, -RZ, -R18 ;  /* 0x00000000ff127229 */ /* 0x000fd40000000912 */
[----:B------:R-:W-:Y:S02]  /*1150*/  FSEL R28, R18, R6, !P2 ;  /* 0x00000006121c7208 */ /* 0x000fe40005000000 */
[----:B------:R-:W-:Y:S01]  /*1160*/  @!P2 VIADD R32, R33, 0x1 ;  /* 0x000000012120a836 */ /* 0x000fe20000000000 */
[----:B------:R-:W-:Y:S01]  /*1170*/  FSEL R29, R19, R7, !P2 ;  /* 0x00000007131d7208 */ /* 0x000fe20005000000 */
[----:B------:R-:W-:-:S07]  /*1180*/  VIADD R33, R33, 0x2 ;  /* 0x0000000221217836 */ /* 0x000fce0000000000 */
.L_x_6:
[----:B------:R-:W-:Y:S05]  /*1190*/  BRA.U !UP1, `(.L_x_5) ;  /* 0x0000000109807547 */ /* 0x000fea000b800000 */
        /* <DEDUP_REMOVED lines=10> */
[----:B--2---:R-:W-:-:S07]  /*1240*/  DADD R14, R12, -R14 ;  /* 0x000000000c0e7229 */ /* 0x004fce000000080e */
[----:B------:R-:W2:Y:S01]  /*1250*/  LDC.64 R8, c[0x3][R30+0x30] ;  /* 0x00c00c001e087b82 */ /* 0x000ea20000000a00 */
[----:B---3--:R-:W-:-:S07]  /*1260*/  DADD R20, R10, -R20 ;  /* 0x000000000a147229 */ /* 0x008fce0000000814 */
[----:B------:R-:W3:Y:S01]  /*1270*/  LDC.64 R22, c[0x3][R30+0x10] ;  /* 0x00c004001e167b82 */ /* 0x000ee20000000a00 */
[----:B----4-:R-:W-:-:S07]  /*1280*/  DFMA R12, R26, R6, RZ ;  /* 0x000000061a0c722b */ /* 0x010fce00000000ff */
[----:B------:R-:W4:Y:S01]  /*1290*/  LDC.64 R24, c[0x3][R30+0x20] ;  /* 0x00c008001e187b82 */ /* 0x000f220000000a00 */
[----:B0-----:R-:W-:Y:S02]  /*12a0*/  DFMA R12, R20, R18, R12 ;  /* 0x00000012140c722b */ /* 0x001fe4000000000c */
[----:B-1----:R-:W-:-:S05]  /*12b0*/  DFMA R16, R26, R16, RZ ;  /* 0x000000101a10722b */ /* 0x002fca00000000ff */
[----:B------:R-:W0:Y:S01]  /*12c0*/  LDC.64 R6, c[0x3][R30+0x28] ;  /* 0x00c00a001e067b82 */ /* 0x000e220000000a00 */
[----:B--2---:R-:W-:-:S07]  /*12d0*/  DFMA R8, R14, R8, R12 ;  /* 0x000000080e08722b */ /* 0x004fce000000000c */
[----:B------:R-:W1:Y:S01]  /*12e0*/  LDC.64 R10, c[0x3][R30+0x38] ;  /* 0x00c00e001e0a7b82 */ /* 0x000e620000000a00 */
[C---:B---3--:R-:W-:Y:S02]  /*12f0*/  DFMA R22, R26.reuse, R22, RZ ;  /* 0x000000161a16722b */ /* 0x048fe400000000ff */
[----:B------:R-:W-:-:S05]  /*1300*/  DFMA R8, R26, R8, RZ ;  /* 0x000000081a08722b */ /* 0x000fca00000000ff */
[----:B------:R-:W2:Y:S01]  /*1310*/  LDC.64 R18, c[0x3][R30+0x40] ;  /* 0x00c010001e127b82 */ /* 0x000ea20000000a00 */
[C---:B----4-:R-:W-:Y:S02]  /*1320*/  DFMA R16, R20.reuse, R24, R16 ;  /* 0x000000181410722b */ /* 0x050fe40000000010 */
[----:B0-----:R-:W-:-:S06]  /*1330*/  DFMA R6, R20, R6, R22 ;  /* 0x000000061406722b */ /* 0x001fcc0000000016 */
[C---:B-1----:R-:W-:Y:S02]  /*1340*/  DFMA R10, R14.reuse, R10, R16 ;  /* 0x0000000a0e0a722b */ /* 0x042fe40000000010 */
[----:B--2---:R-:W-:-:S06]  /*1350*/  DFMA R6, R14, R18, R6 ;  /* 0x000000120e06722b */ /* 0x004fcc0000000006 */
[----:B------:R-:W-:-:S08]  /*1360*/  DFMA R8, R20, R10, R8 ;  /* 0x0000000a1408722b */ /* 0x000fd00000000008 */
[----:B------:R-:W-:-:S08]  /*1370*/  DFMA R6, R14, R6, R8 ;  /* 0x000000060e06722b */ /* 0x000fd00000000008 */
[----:B------:R-:W-:-:S06]  /*1380*/  DSETP.GEU.AND P1, PT, R28, -R6, PT ;  /* 0x800000061c00722a */ /* 0x000fcc0003f2e000 */
[----:B------:R-:W-:-:S08]  /*1390*/  SEL R32, R33, R32, !P1 ;  /* 0x0000002021207207 */ /* 0x000fd00004800000 */
.L_x_5:
[----:B------:R-:W0:Y:S01]  /*13a0*/  LDC.64 R6, c[0x0][0x380] ;  /* 0x0000e000ff067b82 */ /* 0x000e220000000a00 */
[----:B------:R-:W1:Y:S02]  /*13b0*/  LDCU UR6, c[0x0][0x388] ;  /* 0x00007100ff0677ac */ /* 0x000e640008000800 */
[----:B-1----:R-:W-:-:S04]  /*13c0*/  IMAD R9, R5, UR6, R4 ;  /* 0x0000000605097c24 */ /* 0x002fc8000f8e0204 */
[----:B0-----:R-:W-:-:S05]  /*13d0*/  IMAD.WIDE R6, R9, 0x4, R6 ;  /* 0x0000000409067825 */ /* 0x001fca00078e0206 */
[----:B------:R0:W-:Y:S01]  /*13e0*/  STG.E.U8 desc[UR8][R6.64+0x3], R32 ;  /* 0x0000032006007986 */ /* 0x0001e2000c101108 */
[----:B------:R-:W-:Y:S05]  /*13f0*/  @!P0 BRA `(.L_x_7) ;  /* 0xffffffec00748947 */ /* 0x000fea000383ffff */
.L_x_2:
[----:B------:R-:W-:Y:S05]  /*1400*/  BSYNC.RECONVERGENT B0 ;  /* 0x0000000000007941 */ /* 0x000fea0003800200 */
.L_x_1:
[----:B------:R-:W1:Y:S01]  /*1410*/  LDCU UR6, c[0x0][0x38c] ;  /* 0x00007180ff0677ac */ /* 0x000e620008000800 */
[----:B------:R-:W-:-:S05]  /*1420*/  VIADD R5, R5, UR4 ;  /* 0x0000000405057c36 */ /* 0x000fca0008000000 */
[----:B-1----:R-:W-:-:S13]  /*1430*/  ISETP.GE.AND P0, PT, R5, UR6, PT ;  /* 0x0000000605007c0c */ /* 0x002fda000bf06270 */
[----:B------:R-:W-:Y:S05]  /*1440*/  @!P0 BRA `(.L_x_8) ;  /* 0xffffffec004c8947 */ /* 0x000fea000383ffff */
[----:B------:R-:W-:Y:S05]  /*1450*/  EXIT ;  /* 0x000000000000794d */ /* 0x000fea0003800000 */
.L_x_0:
[----:B------:R-:W0:Y:S01]  /*1460*/  I2F.U32.RP R8, R3 ;  /* 0x0000000300087306 */ /* 0x000e220000209000 */
[----:B------:R-:W1:Y:S01]  /*1470*/  LDCU UR5, c[0x0][0x388] ;  /* 0x00007100ff0577ac */ /* 0x000e620008000800 */
[----:B------:R-:W-:Y:S01]  /*1480*/  IMAD.IADD R2, R0, 0x1, R3 ;  /* 0x0000000100027824 */ /* 0x000fe200078e0203 */
[----:B------:R-:W-:Y:S01]  /*1490*/  IADD3 R11, PT, PT, RZ, -R3, RZ ;  /* 0x80000003ff0b7210 */ /* 0x000fe20007ffe0ff */
[----:B------:R-:W-:Y:S01]  /*14a0*/  IMAD.MOV.U32 R6, RZ, RZ, RZ ;  /* 0x000000ffff067224 */ /* 0x000fe200078e00ff */
[C---:B------:R-:W-:Y:S01]  /*14b0*/  ISETP.NE.U32.AND P2, PT, R3.reuse, RZ, PT ;  /* 0x000000ff0300720c */ /* 0x040fe20003f45070 */
[----:B------:R-:W-:-:S04]  /*14c0*/  IMAD.IADD R16, R3, 0x1, R2 ;  /* 0x0000000103107824 */ /* 0x000fc800078e0202 */
[----:B------:R-:W-:Y:S01]  /*14d0*/  IMAD.IADD R19, R3, 0x1, R16 ;  /* 0x0000000103137824 */ /* 0x000fe200078e0210 */
[----:B0-----:R-:W0:Y:S01]  /*14e0*/  MUFU.RCP R8, R8 ;  /* 0x0000000800087308 */ /* 0x001e220000001000 */
[C---:B-1----:R-:W-:Y:S02]  /*14f0*/  ISETP.GE.AND P0, PT, R2.reuse, UR5, PT ;  /* 0x0000000502007c0c */ /* 0x042fe4000bf06270 */
[----:B------:R-:W-:Y:S02]  /*1500*/  VIMNMX R9, PT, PT, R2, UR5, !PT ;  /* 0x0000000502097c48 */ /* 0x000fe4000ffe0100 */
[----:B------:R-:W-:Y:S01]  /*1510*/  SEL R4, RZ, 0x1, P0 ;  /* 0x00000001ff047807 */ /* 0x000fe20000000000 */
[----:B0-----:R-:W-:-:S06]  /*1520*/  VIADD R7, R8, 0xffffffe ;  /* 0x0ffffffe08077836 */ /* 0x001fcc0000000000 */
[----:B------:R-:W0:Y:S02]  /*1530*/  F2I.FTZ.U32.TRUNC.NTZ R7, R7 ;  /* 0x0000000700077305 */ /* 0x000e24000021f000 */
[----:B0-----:R-:W-:-:S04]  /*1540*/  IMAD R11, R11, R7, RZ ;  /* 0x000000070b0b7224 */ /* 0x001fc800078e02ff */
[----:B------:R-:W-:Y:S01]  /*1550*/  IMAD.HI.U32 R11, R7, R11, R6 ;  /* 0x0000000b070b7227 */ /* 0x000fe200078e0006 */
[----:B------:R-:W-:-:S05]  /*1560*/  IADD3 R6, PT, PT, R9, -R2, -R4 ;  /* 0x8000000209067210 */ /* 0x000fca0007ffe804 */
[----:B------:R-:W-:-:S05]  /*1570*/  IMAD.HI.U32 R11, R11, R6, RZ ;  /* 0x000000060b0b7227 */ /* 0x000fca00078e00ff */
[----:B------:R-:W-:-:S05]  /*1580*/  IADD3 R7, PT, PT, -R11, RZ, RZ ;  /* 0x000000ff0b077210 */ /* 0x000fca0007ffe1ff */
[----:B------:R-:W-:-:S05]  /*1590*/  IMAD R6, R3, R7, R6 ;  /* 0x0000000703067224 */ /* 0x000fca00078e0206 */
[----:B------:R-:W-:-:S13]  /*15a0*/  ISETP.GE.U32.AND P0, PT, R6, R3, PT ;  /* 0x000000030600720c */ /* 0x000fda0003f06070 */
[----:B------:R-:W-:Y:S02]  /*15b0*/  @P0 IMAD.IADD R6, R6, 0x1, -R3 ;  /* 0x0000000106060824 */ /* 0x000fe400078e0a03 */
[----:B------:R-:W-:-:S03]  /*15c0*/  @P0 VIADD R11, R11, 0x1 ;  /* 0x000000010b0b0836 */ /* 0x000fc60000000000 */
[----:B------:R-:W-:-:S13]  /*15d0*/  ISETP.GE.U32.AND P1, PT, R6, R3, PT ;  /* 0x000000030600720c */ /* 0x000fda0003f26070 */
[----:B------:R-:W-:Y:S02]  /*15e0*/  @P1 IADD3 R11, PT, PT, R11, 0x1, RZ ;  /* 0x000000010b0b1810 */ /* 0x000fe40007ffe0ff */
[----:B------:R-:W-:-:S04]  /*15f0*/  @!P2 LOP3.LUT R11, RZ, R3, RZ, 0x33, !PT ;  /* 0x00000003ff0ba212 */ /* 0x000fc800078e33ff */
[----:B------:R-:W-:-:S07]  /*1600*/  IADD3 R4, PT, PT, R4, R11, RZ ;  /* 0x0000000b04047210 */ /* 0x000fce0007ffe0ff */
.L_x_14:
[----:B0-----:R-:W0:Y:S01]  /*1610*/  LDC R17, c[0x0][0x388] ;  /* 0x0000e200ff117b82 */ /* 0x001e220000000800 */
[----:B------:R-:W-:Y:S01]  /*1620*/  BSSY.RECONVERGENT B0, `(.L_x_9) ;  /* 0x0000026000007945 */ /* 0x000fe20003800200 */
[----:B0-----:R-:W-:-:S13]  /*1630*/  ISETP.GE.AND P0, PT, R0, R17, PT ;  /* 0x000000110000720c */ /* 0x001fda0003f06270 */
[----:B-1-3--:R-:W-:Y:S05]  /*1640*/  @P0 BRA `(.L_x_10) ;  /* 0x00000000008c0947 */ /* 0x00afea0003800000 */
[C---:B------:R-:W-:Y:S01]  /*1650*/  LOP3.LUT R8, R4.reuse, 0x3, RZ, 0xc0, !PT ;  /* 0x0000000304087812 */ /* 0x040fe200078ec0ff */
[----:B------:R-:W-:Y:S01]  /*1660*/  BSSY.RECONVERGENT B1, `(.L_x_11) ;  /* 0x0000013000017945 */ /* 0x000fe20003800200 */
[----:B------:R-:W-:Y:S01]  /*1670*/  ISETP.GE.U32.AND P1, PT, R4, 0x3, PT ;  /* 0x000000030400780c */ /* 0x000fe20003f26070 */
[----:B------:R-:W-:Y:S01]  /*1680*/  IMAD.MOV.U32 R18, RZ, RZ, R0 ;  /* 0x000000ffff127224 */ /* 0x000fe200078e0000 */
[----:B------:R-:W-:-:S13]  /*1690*/  ISETP.NE.AND P0, PT, R8, 0x3, PT ;  /* 0x000000030800780c */ /* 0x000fda0003f05270 */
[----:B------:R-:W-:Y:S05]  /*16a0*/  @!P0 BRA `(.L_x_12) ;  /* 0x0000000000388947 */ /* 0x000fea0003800000 */
[----:B------:R-:W0:Y:S01]  /*16b0*/  LDC.64 R6, c[0x0][0x380] ;  /* 0x0000e000ff067b82 */ /* 0x000e220000000a00 */
[----:B------:R-:W-:Y:S01]  /*16c0*/  IMAD R9, R5, R17, R0 ;  /* 0x0000001105097224 */ /* 0x000fe200078e0200 */
[----:B------:R-:W-:Y:S02]  /*16d0*/  ISETP.NE.AND P0, PT, R8, RZ, PT ;  /* 0x000000ff0800720c */ /* 0x000fe40003f05270 */
[----:B------:R-:W-:Y:S01]  /*16e0*/  MOV R18, R2 ;  /* 0x0000000200127202 */ /* 0x000fe20000000f00 */
[----:B0-----:R-:W-:-:S05]  /*16f0*/  IMAD.WIDE R6, R9, 0x4, R6 ;  /* 0x0000000409067825 */ /* 0x001fca00078e0206 */
[----:B------:R0:W-:Y:S05]  /*1700*/  STG.E.U8 desc[UR8][R6.64+0x3], RZ ;  /* 0x000003ff06007986 */ /* 0x0001ea000c101108 */
[----:B------:R-:W-:Y:S05]  /*1710*/  @!P0 BRA `(.L_x_12) ;  /* 0x00000000001c8947 */ /* 0x000fea0003800000 */
[----:B------:R-:W-:Y:S01]  /*1720*/  ISETP.NE.AND P0, PT, R8, 0x1, PT ;  /* 0x000000010800780c */ /* 0x000fe20003f05270 */
[----:B------:R-:W-:-:S04]  /*1730*/  IMAD.WIDE R8, R3, 0x4, R6 ;  /* 0x0000000403087825 */ /* 0x000fc800078e0206 */
[----:B------:R-:W-:Y:S01]  /*1740*/  IMAD.MOV.U32 R18, RZ, RZ, R16 ;  /* 0x000000ffff127224 */ /* 0x000fe200078e0010 */
[----:B------:R1:W-:Y:S07]  /*1750*/  STG.E.U8 desc[UR8][R8.64+0x3], RZ ;  /* 0x000003ff08007986 */ /* 0x0003ee000c101108 */
[----:B0-----:R-:W-:Y:S01]  /*1760*/  @P0 IMAD.WIDE R6, R3, 0x4, R8 ;  /* 0x0000000403060825 */ /* 0x001fe200078e0208 */
[----:B------:R-:W-:-:S04]  /*1770*/  @P0 MOV R18, R19 ;  /* 0x0000001300120202 */ /* 0x000fc80000000f00 */
[----:B------:R1:W-:Y:S03]  /*1780*/  @P0 STG.E.U8 desc[UR8][R6.64+0x3], RZ ;  /* 0x000003ff06000986 */ /* 0x0003e6000c101108 */
.L_x_12:
[----:B------:R-:W-:Y:S05]  /*1790*/  BSYNC.RECONVERGENT B1 ;  /* 0x0000000000017941 */ /* 0x000fea0003800200 */
.L_x_11:
[----:B------:R-:W-:Y:S05]  /*17a0*/  @!P1 BRA `(.L_x_10) ;  /* 0x0000000000349947 */ /* 0x000fea0003800000 */
[----:B------:R-:W2:Y:S02]  /*17b0*/  LDC.64 R14, c[0x0][0x380] ;  /* 0x0000e000ff0e7b82 */ /* 0x000ea40000000a00 */
.L_x_13:
[--C-:B01-3--:R-:W-:Y:S02]  /*17c0*/  IMAD R7, R5, R17, R18.reuse ;  /* 0x0000001105077224 */ /* 0x10bfe400078e0212 */
[----:B------:R-:W-:Y:S02]  /*17d0*/  IMAD R18, R3, 0x4, R18 ;  /* 0x0000000403127824 */ /* 0x000fe400078e0212 */
[----:B--2---:R-:W-:-:S03]  /*17e0*/  IMAD.WIDE R6, R7, 0x4, R14 ;  /* 0x0000000407067825 */ /* 0x004fc600078e020e */
[----:B------:R-:W-:Y:S02]  /*17f0*/  ISETP.GE.AND P0, PT, R18, R17, PT ;  /* 0x000000111200720c */ /* 0x000fe40003f06270 */
[----:B------:R3:W-:Y:S01]  /*1800*/  STG.E.U8 desc[UR8][R6.64+0x3], RZ ;  /* 0x000003ff06007986 */ /* 0x0007e2000c101108 */
[----:B------:R-:W-:-:S05]  /*1810*/  IMAD.WIDE R8, R3, 0x4, R6 ;  /* 0x0000000403087825 */ /* 0x000fca00078e0206 */
[----:B------:R3:W-:Y:S01]  /*1820*/  STG.E.U8 desc[UR8][R8.64+0x3], RZ ;  /* 0x000003ff08007986 */ /* 0x0007e2000c101108 */
[----:B------:R-:W-:-:S05]  /*1830*/  IMAD.WIDE R10, R3, 0x4, R8 ;  /* 0x00000004030a7825 */ /* 0x000fca00078e0208 */
[----:B------:R3:W-:Y:S01]  /*1840*/  STG.E.U8 desc[UR8][R10.64+0x3], RZ ;  /* 0x000003ff0a007986 */ /* 0x0007e2000c101108 */
[----:B------:R-:W-:-:S05]  /*1850*/  IMAD.WIDE R12, R3, 0x4, R10 ;  /* 0x00000004030c7825 */ /* 0x000fca00078e020a */
[----:B------:R3:W-:Y:S01]  /*1860*/  STG.E.U8 desc[UR8][R12.64+0x3], RZ ;  /* 0x000003ff0c007986 */ /* 0x0007e2000c101108 */
[----:B------:R-:W-:Y:S05]  /*1870*/  @!P0 BRA `(.L_x_13) ;  /* 0xfffffffc00d08947 */ /* 0x000fea000383ffff */
.L_x_10:
[----:B------:R-:W-:Y:S05]  /*1880*/  BSYNC.RECONVERGENT B0 ;  /* 0x0000000000007941 */ /* 0x000fea0003800200 */
.L_x_9:
[----:B------:R-:W2:Y:S01]  /*1890*/  LDCU UR5, c[0x0][0x38c] ;  /* 0x00007180ff0577ac */ /* 0x000ea20008000800 */
[----:B------:R-:W-:-:S04]  /*18a0*/  IADD3 R5, PT, PT, R5, UR4, RZ ;  /* 0x0000000405057c10 */ /* 0x000fc8000fffe0ff */
[----:B--2---:R-:W-:-:S13]  /*18b0*/  ISETP.GE.AND P0, PT, R5, UR5, PT ;  /* 0x0000000505007c0c */ /* 0x004fda000bf06270 */
[----:B------:R-:W-:Y:S05]  /*18c0*/  @!P0 BRA `(.L_x_14) ;  /* 0xfffffffc00508947 */ /* 0x000fea000383ffff */
[----:B------:R-:W-:Y:S05]  /*18d0*/  EXIT ;  /* 0x000000000000794d */ /* 0x000fea0003800000 */
.L_x_15:
[----:B------:R-:W-:-:S00]  /*18e0*/  BRA `(.L_x_15) ;  /* 0xfffffffc00fc7947 */ /* 0x000fc0000383ffff */
[----:B------:R-:W-:-:S00]  /*18f0*/  NOP ;  /* 0x0000000000007918 */ /* 0x000fc00000000000 */
        /* <DEDUP_REMOVED lines=8> */
.L_x_16:


//--------------------- .nv.shared.reserved.0     --------------------------
	.section	.nv.shared.reserved.0,"aw",@nobits
	.weak		__nv_reservedSMEM_offset_0_alias
	.size		__nv_reservedSMEM_offset_0_alias, 0, 64
	.other		__nv_reservedSMEM_offset_0_alias,@"STO_CUDA_RESERVED_SHARED STV_DEFAULT"
__nv_reservedSMEM_offset_0_alias:
	.zero		0
	.zero		64


//--------------------- .nv.constant0._Z18mahalanobis_kernelP6uchar4iii --------------------------
	.section	.nv.constant0._Z18mahalanobis_kernelP6uchar4iii,"a",@progbits
	.sectionflags	@""
	.align	4
.nv.constant0._Z18mahalanobis_kernelP6uchar4iii:
	.zero		916


//--------------------- SYMBOLS --------------------------

	.type		.nv.reservedSmem.offset0,@object
	.size		.nv.reservedSmem.offset0,0x4
